//
// Generated by NVIDIA NVVM Compiler
//
// Compiler Build ID: CL-36424714
// Cuda compilation tools, release 13.0, V13.0.88
// Based on NVVM 20.0.0
//

.version 9.0
.target sm_100
.address_size 64

	// .globl	_Z20find_augmenting_pathPtP10_Node_infoPbS2_jjPj

.visible .entry _Z20find_augmenting_pathPtP10_Node_infoPbS2_jjPj(
	.param .u64 .ptr .align 1 _Z20find_augmenting_pathPtP10_Node_infoPbS2_jjPj_param_0,
	.param .u64 .ptr .align 1 _Z20find_augmenting_pathPtP10_Node_infoPbS2_jjPj_param_1,
	.param .u64 .ptr .align 1 _Z20find_augmenting_pathPtP10_Node_infoPbS2_jjPj_param_2,
	.param .u64 .ptr .align 1 _Z20find_augmenting_pathPtP10_Node_infoPbS2_jjPj_param_3,
	.param .u32 _Z20find_augmenting_pathPtP10_Node_infoPbS2_jjPj_param_4,
	.param .u32 _Z20find_augmenting_pathPtP10_Node_infoPbS2_jjPj_param_5,
	.param .u64 .ptr .align 1 _Z20find_augmenting_pathPtP10_Node_infoPbS2_jjPj_param_6
)
{
	.reg .pred 	%p<64>;
	.reg .b16 	%rs<56>;
	.reg .b32 	%r<101>;
	.reg .b64 	%rd<93>;

	ld.param.u64 	%rd39, [_Z20find_augmenting_pathPtP10_Node_infoPbS2_jjPj_param_0];
	ld.param.u64 	%rd40, [_Z20find_augmenting_pathPtP10_Node_infoPbS2_jjPj_param_1];
	ld.param.u64 	%rd41, [_Z20find_augmenting_pathPtP10_Node_infoPbS2_jjPj_param_2];
	ld.param.u64 	%rd42, [_Z20find_augmenting_pathPtP10_Node_infoPbS2_jjPj_param_3];
	ld.param.u32 	%r32, [_Z20find_augmenting_pathPtP10_Node_infoPbS2_jjPj_param_4];
	ld.param.u32 	%rd43, [_Z20find_augmenting_pathPtP10_Node_infoPbS2_jjPj_param_5];
	ld.param.u64 	%rd44, [_Z20find_augmenting_pathPtP10_Node_infoPbS2_jjPj_param_6];
	cvta.to.global.u64 	%rd1, %rd44;
	cvta.to.global.u64 	%rd2, %rd39;
	cvta.to.global.u64 	%rd3, %rd40;
	cvta.to.global.u64 	%rd4, %rd42;
	cvta.to.global.u64 	%rd5, %rd41;
	mov.u32 	%r33, %ctaid.x;
	mov.u32 	%r34, %ntid.x;
	mul.lo.s32 	%r1, %r33, %r34;
	mov.u32 	%r2, %tid.x;
	add.s32 	%r3, %r1, %r2;
	add.s64 	%rd45, %rd5, %rd43;
	ld.global.u8 	%rs12, [%rd45];
	setp.ne.s16 	%p1, %rs12, 0;
	setp.le.u32 	%p2, %r32, %r3;
	or.pred  	%p3, %p2, %p1;
	@%p3 bra 	$L__BB0_75;
	cvt.s64.s32 	%rd46, %r3;
	add.s64 	%rd6, %rd5, %rd46;
	ld.global.u8 	%rs13, [%rd6];
	setp.eq.s16 	%p4, %rs13, 0;
	@%p4 bra 	$L__BB0_75;
	mov.b16 	%rs14, 0;
	st.global.u8 	[%rd6], %rs14;
	add.s64 	%rd48, %rd4, %rd46;
	mov.b16 	%rs15, 1;
	st.global.u8 	[%rd48], %rs15;
	mul.wide.s32 	%rd49, %r3, 8;
	add.s64 	%rd50, %rd3, %rd49;
	ld.global.u32 	%r4, [%rd50+4];
	mul.lo.s32 	%r5, %r32, %r3;
	cvt.u16.u32 	%rs1, %r3;
	sub.s32 	%r35, %r32, %r3;
	and.b32  	%r6, %r35, 3;
	setp.eq.s32 	%p5, %r6, 0;
	mov.u32 	%r94, %r3;
	@%p5 bra 	$L__BB0_11;
	add.s32 	%r93, %r3, %r5;
	cvt.u64.u32 	%rd51, %r3;
	mul.wide.u32 	%rd52, %r3, 4;
	add.s64 	%rd88, %rd1, %rd52;
	mul.wide.u32 	%rd53, %r3, 8;
	add.s64 	%rd54, %rd53, %rd3;
	add.s64 	%rd87, %rd54, 4;
	add.s64 	%rd86, %rd4, %rd51;
	add.s64 	%rd85, %rd5, %rd51;
	neg.s32 	%r92, %r6;
	add.s32 	%r94, %r3, %r6;
$L__BB0_4:
	.pragma "nounroll";
	ld.global.u8 	%rs16, [%rd85];
	setp.ne.s16 	%p6, %rs16, 0;
	@%p6 bra 	$L__BB0_10;
	ld.global.u8 	%rs17, [%rd86];
	setp.ne.s16 	%p7, %rs17, 0;
	@%p7 bra 	$L__BB0_10;
	mul.wide.u32 	%rd55, %r93, 2;
	add.s64 	%rd56, %rd2, %rd55;
	ld.global.u16 	%rs2, [%rd56];
	setp.eq.s16 	%p8, %rs2, 0;
	@%p8 bra 	$L__BB0_10;
	atom.relaxed.global.cas.b32 	%r36, [%rd88], 0, 1;
	setp.eq.s32 	%p9, %r36, 1;
	@%p9 bra 	$L__BB0_10;
	ld.global.u8 	%rs18, [%rd85];
	setp.ne.s16 	%p10, %rs18, 0;
	@%p10 bra 	$L__BB0_10;
	mov.b16 	%rs19, 1;
	st.global.u8 	[%rd85], %rs19;
	mov.b32 	%r37, 0;
	st.global.u32 	[%rd88], %r37;
	st.global.u16 	[%rd87+-4], %rs1;
	cvt.u32.u16 	%r38, %rs2;
	min.u32 	%r39, %r4, %r38;
	st.global.u32 	[%rd87], %r39;
$L__BB0_10:
	add.s32 	%r93, %r93, 1;
	add.s64 	%rd88, %rd88, 4;
	add.s64 	%rd87, %rd87, 8;
	add.s64 	%rd86, %rd86, 1;
	add.s64 	%rd85, %rd85, 1;
	add.s32 	%r92, %r92, 1;
	setp.ne.s32 	%p11, %r92, 0;
	@%p11 bra 	$L__BB0_4;
$L__BB0_11:
	sub.s32 	%r40, %r1, %r32;
	add.s32 	%r41, %r40, %r2;
	setp.gt.u32 	%p12, %r41, -4;
	@%p12 bra 	$L__BB0_38;
	add.s32 	%r96, %r94, 1;
	add.s32 	%r95, %r94, %r5;
$L__BB0_13:
	mov.u32 	%r20, %r96;
	add.s32 	%r42, %r20, -1;
	cvt.u64.u32 	%rd57, %r42;
	add.s64 	%rd19, %rd5, %rd57;
	ld.global.u8 	%rs20, [%rd19];
	setp.ne.s16 	%p13, %rs20, 0;
	add.s64 	%rd20, %rd4, %rd57;
	mul.wide.u32 	%rd58, %r42, 4;
	add.s64 	%rd21, %rd1, %rd58;
	mul.wide.u32 	%rd59, %r42, 8;
	add.s64 	%rd22, %rd3, %rd59;
	@%p13 bra 	$L__BB0_19;
	ld.global.u8 	%rs21, [%rd20];
	setp.ne.s16 	%p14, %rs21, 0;
	@%p14 bra 	$L__BB0_19;
	mul.wide.u32 	%rd60, %r95, 2;
	add.s64 	%rd61, %rd2, %rd60;
	ld.global.u16 	%rs3, [%rd61];
	setp.eq.s16 	%p15, %rs3, 0;
	@%p15 bra 	$L__BB0_19;
	atom.relaxed.global.cas.b32 	%r43, [%rd21], 0, 1;
	setp.eq.s32 	%p16, %r43, 1;
	@%p16 bra 	$L__BB0_19;
	ld.global.u8 	%rs22, [%rd19];
	setp.ne.s16 	%p17, %rs22, 0;
	@%p17 bra 	$L__BB0_19;
	mov.b16 	%rs23, 1;
	st.global.u8 	[%rd19], %rs23;
	mov.b32 	%r44, 0;
	st.global.u32 	[%rd21], %r44;
	st.global.u16 	[%rd22], %rs1;
	cvt.u32.u16 	%r45, %rs3;
	min.u32 	%r46, %r4, %r45;
	st.global.u32 	[%rd22+4], %r46;
$L__BB0_19:
	ld.global.u8 	%rs24, [%rd19+1];
	setp.ne.s16 	%p18, %rs24, 0;
	@%p18 bra 	$L__BB0_25;
	ld.global.u8 	%rs25, [%rd20+1];
	setp.ne.s16 	%p19, %rs25, 0;
	@%p19 bra 	$L__BB0_25;
	add.s32 	%r47, %r95, 1;
	mul.wide.u32 	%rd62, %r47, 2;
	add.s64 	%rd63, %rd2, %rd62;
	ld.global.u16 	%rs4, [%rd63];
	setp.eq.s16 	%p20, %rs4, 0;
	@%p20 bra 	$L__BB0_25;
	atom.relaxed.global.cas.b32 	%r48, [%rd21+4], 0, 1;
	setp.eq.s32 	%p21, %r48, 1;
	@%p21 bra 	$L__BB0_25;
	ld.global.u8 	%rs26, [%rd19+1];
	setp.ne.s16 	%p22, %rs26, 0;
	@%p22 bra 	$L__BB0_25;
	mov.b16 	%rs27, 1;
	st.global.u8 	[%rd19+1], %rs27;
	mov.b32 	%r49, 0;
	st.global.u32 	[%rd21+4], %r49;
	st.global.u16 	[%rd22+8], %rs1;
	cvt.u32.u16 	%r50, %rs4;
	min.u32 	%r51, %r4, %r50;
	st.global.u32 	[%rd22+12], %r51;
$L__BB0_25:
	ld.global.u8 	%rs28, [%rd19+2];
	setp.ne.s16 	%p23, %rs28, 0;
	@%p23 bra 	$L__BB0_31;
	ld.global.u8 	%rs29, [%rd20+2];
	setp.ne.s16 	%p24, %rs29, 0;
	@%p24 bra 	$L__BB0_31;
	add.s32 	%r52, %r95, 2;
	mul.wide.u32 	%rd64, %r52, 2;
	add.s64 	%rd65, %rd2, %rd64;
	ld.global.u16 	%rs5, [%rd65];
	setp.eq.s16 	%p25, %rs5, 0;
	@%p25 bra 	$L__BB0_31;
	atom.relaxed.global.cas.b32 	%r53, [%rd21+8], 0, 1;
	setp.eq.s32 	%p26, %r53, 1;
	@%p26 bra 	$L__BB0_31;
	ld.global.u8 	%rs30, [%rd19+2];
	setp.ne.s16 	%p27, %rs30, 0;
	@%p27 bra 	$L__BB0_31;
	mov.b16 	%rs31, 1;
	st.global.u8 	[%rd19+2], %rs31;
	mov.b32 	%r54, 0;
	st.global.u32 	[%rd21+8], %r54;
	st.global.u16 	[%rd22+16], %rs1;
	cvt.u32.u16 	%r55, %rs5;
	min.u32 	%r56, %r4, %r55;
	st.global.u32 	[%rd22+20], %r56;
$L__BB0_31:
	ld.global.u8 	%rs32, [%rd19+3];
	setp.ne.s16 	%p28, %rs32, 0;
	@%p28 bra 	$L__BB0_37;
	ld.global.u8 	%rs33, [%rd20+3];
	setp.ne.s16 	%p29, %rs33, 0;
	@%p29 bra 	$L__BB0_37;
	add.s32 	%r57, %r95, 3;
	mul.wide.u32 	%rd66, %r57, 2;
	add.s64 	%rd67, %rd2, %rd66;
	ld.global.u16 	%rs6, [%rd67];
	setp.eq.s16 	%p30, %rs6, 0;
	@%p30 bra 	$L__BB0_37;
	atom.relaxed.global.cas.b32 	%r58, [%rd21+12], 0, 1;
	setp.eq.s32 	%p31, %r58, 1;
	@%p31 bra 	$L__BB0_37;
	ld.global.u8 	%rs34, [%rd19+3];
	setp.ne.s16 	%p32, %rs34, 0;
	@%p32 bra 	$L__BB0_37;
	mov.b16 	%rs35, 1;
	st.global.u8 	[%rd19+3], %rs35;
	mov.b32 	%r59, 0;
	st.global.u32 	[%rd21+12], %r59;
	st.global.u16 	[%rd22+24], %rs1;
	cvt.u32.u16 	%r60, %rs6;
	min.u32 	%r61, %r4, %r60;
	st.global.u32 	[%rd22+28], %r61;
$L__BB0_37:
	add.s32 	%r96, %r20, 4;
	add.s32 	%r62, %r20, 3;
	add.s32 	%r95, %r95, 4;
	setp.lt.u32 	%p33, %r62, %r32;
	@%p33 bra 	$L__BB0_13;
$L__BB0_38:
	setp.eq.s32 	%p34, %r3, 0;
	@%p34 bra 	$L__BB0_75;
	and.b32  	%r17, %r3, 3;
	setp.lt.u32 	%p35, %r3, 4;
	mov.b32 	%r98, 0;
	@%p35 bra 	$L__BB0_66;
	and.b32  	%r98, %r3, -4;
	mov.b32 	%r97, 0;
$L__BB0_41:
	cvt.u64.u32 	%rd68, %r97;
	add.s64 	%rd23, %rd5, %rd68;
	ld.global.u8 	%rs36, [%rd23];
	setp.ne.s16 	%p36, %rs36, 0;
	add.s64 	%rd24, %rd4, %rd68;
	mul.wide.u32 	%rd69, %r97, 4;
	add.s64 	%rd25, %rd1, %rd69;
	mul.wide.u32 	%rd70, %r97, 8;
	add.s64 	%rd26, %rd3, %rd70;
	@%p36 bra 	$L__BB0_47;
	ld.global.u8 	%rs37, [%rd24];
	setp.ne.s16 	%p37, %rs37, 0;
	@%p37 bra 	$L__BB0_47;
	add.s32 	%r65, %r97, %r5;
	mul.wide.u32 	%rd71, %r65, 2;
	add.s64 	%rd72, %rd2, %rd71;
	ld.global.u16 	%rs7, [%rd72];
	setp.eq.s16 	%p38, %rs7, 0;
	@%p38 bra 	$L__BB0_47;
	atom.relaxed.global.cas.b32 	%r66, [%rd25], 0, 1;
	setp.eq.s32 	%p39, %r66, 1;
	@%p39 bra 	$L__BB0_47;
	ld.global.u8 	%rs38, [%rd23];
	setp.ne.s16 	%p40, %rs38, 0;
	@%p40 bra 	$L__BB0_47;
	mov.b16 	%rs39, 1;
	st.global.u8 	[%rd23], %rs39;
	mov.b32 	%r67, 0;
	st.global.u32 	[%rd25], %r67;
	st.global.u16 	[%rd26], %rs1;
	cvt.u32.u16 	%r68, %rs7;
	min.u32 	%r69, %r4, %r68;
	st.global.u32 	[%rd26+4], %r69;
$L__BB0_47:
	ld.global.u8 	%rs40, [%rd23+1];
	setp.ne.s16 	%p41, %rs40, 0;
	@%p41 bra 	$L__BB0_53;
	ld.global.u8 	%rs41, [%rd24+1];
	setp.ne.s16 	%p42, %rs41, 0;
	@%p42 bra 	$L__BB0_53;
	add.s32 	%r70, %r97, %r5;
	add.s32 	%r71, %r70, 1;
	mul.wide.u32 	%rd73, %r71, 2;
	add.s64 	%rd74, %rd2, %rd73;
	ld.global.u16 	%rs8, [%rd74];
	setp.eq.s16 	%p43, %rs8, 0;
	@%p43 bra 	$L__BB0_53;
	atom.relaxed.global.cas.b32 	%r72, [%rd25+4], 0, 1;
	setp.eq.s32 	%p44, %r72, 1;
	@%p44 bra 	$L__BB0_53;
	ld.global.u8 	%rs42, [%rd23+1];
	setp.ne.s16 	%p45, %rs42, 0;
	@%p45 bra 	$L__BB0_53;
	mov.b16 	%rs43, 1;
	st.global.u8 	[%rd23+1], %rs43;
	mov.b32 	%r73, 0;
	st.global.u32 	[%rd25+4], %r73;
	st.global.u16 	[%rd26+8], %rs1;
	cvt.u32.u16 	%r74, %rs8;
	min.u32 	%r75, %r4, %r74;
	st.global.u32 	[%rd26+12], %r75;
$L__BB0_53:
	ld.global.u8 	%rs44, [%rd23+2];
	setp.ne.s16 	%p46, %rs44, 0;
	@%p46 bra 	$L__BB0_59;
	ld.global.u8 	%rs45, [%rd24+2];
	setp.ne.s16 	%p47, %rs45, 0;
	@%p47 bra 	$L__BB0_59;
	add.s32 	%r76, %r97, %r5;
	add.s32 	%r77, %r76, 2;
	mul.wide.u32 	%rd75, %r77, 2;
	add.s64 	%rd76, %rd2, %rd75;
	ld.global.u16 	%rs9, [%rd76];
	setp.eq.s16 	%p48, %rs9, 0;
	@%p48 bra 	$L__BB0_59;
	atom.relaxed.global.cas.b32 	%r78, [%rd25+8], 0, 1;
	setp.eq.s32 	%p49, %r78, 1;
	@%p49 bra 	$L__BB0_59;
	ld.global.u8 	%rs46, [%rd23+2];
	setp.ne.s16 	%p50, %rs46, 0;
	@%p50 bra 	$L__BB0_59;
	mov.b16 	%rs47, 1;
	st.global.u8 	[%rd23+2], %rs47;
	mov.b32 	%r79, 0;
	st.global.u32 	[%rd25+8], %r79;
	st.global.u16 	[%rd26+16], %rs1;
	cvt.u32.u16 	%r80, %rs9;
	min.u32 	%r81, %r4, %r80;
	st.global.u32 	[%rd26+20], %r81;
$L__BB0_59:
	ld.global.u8 	%rs48, [%rd23+3];
	setp.ne.s16 	%p51, %rs48, 0;
	@%p51 bra 	$L__BB0_65;
	ld.global.u8 	%rs49, [%rd24+3];
	setp.ne.s16 	%p52, %rs49, 0;
	@%p52 bra 	$L__BB0_65;
	add.s32 	%r82, %r97, %r5;
	add.s32 	%r83, %r82, 3;
	mul.wide.u32 	%rd77, %r83, 2;
	add.s64 	%rd78, %rd2, %rd77;
	ld.global.u16 	%rs10, [%rd78];
	setp.eq.s16 	%p53, %rs10, 0;
	@%p53 bra 	$L__BB0_65;
	atom.relaxed.global.cas.b32 	%r84, [%rd25+12], 0, 1;
	setp.eq.s32 	%p54, %r84, 1;
	@%p54 bra 	$L__BB0_65;
	ld.global.u8 	%rs50, [%rd23+3];
	setp.ne.s16 	%p55, %rs50, 0;
	@%p55 bra 	$L__BB0_65;
	mov.b16 	%rs51, 1;
	st.global.u8 	[%rd23+3], %rs51;
	mov.b32 	%r85, 0;
	st.global.u32 	[%rd25+12], %r85;
	st.global.u16 	[%rd26+24], %rs1;
	cvt.u32.u16 	%r86, %rs10;
	min.u32 	%r87, %r4, %r86;
	st.global.u32 	[%rd26+28], %r87;
$L__BB0_65:
	add.s32 	%r97, %r97, 4;
	setp.ne.s32 	%p56, %r97, %r98;
	@%p56 bra 	$L__BB0_41;
$L__BB0_66:
	setp.eq.s32 	%p57, %r17, 0;
	@%p57 bra 	$L__BB0_75;
	add.s32 	%r100, %r98, %r5;
	cvt.u64.u32 	%rd79, %r98;
	mul.wide.u32 	%rd80, %r98, 4;
	add.s64 	%rd92, %rd1, %rd80;
	mul.wide.u32 	%rd81, %r98, 8;
	add.s64 	%rd82, %rd81, %rd3;
	add.s64 	%rd91, %rd82, 4;
	add.s64 	%rd90, %rd4, %rd79;
	add.s64 	%rd89, %rd5, %rd79;
	neg.s32 	%r99, %r17;
$L__BB0_68:
	.pragma "nounroll";
	ld.global.u8 	%rs52, [%rd89];
	setp.ne.s16 	%p58, %rs52, 0;
	@%p58 bra 	$L__BB0_74;
	ld.global.u8 	%rs53, [%rd90];
	setp.ne.s16 	%p59, %rs53, 0;
	@%p59 bra 	$L__BB0_74;
	mul.wide.u32 	%rd83, %r100, 2;
	add.s64 	%rd84, %rd2, %rd83;
	ld.global.u16 	%rs11, [%rd84];
	setp.eq.s16 	%p60, %rs11, 0;
	@%p60 bra 	$L__BB0_74;
	atom.relaxed.global.cas.b32 	%r88, [%rd92], 0, 1;
	setp.eq.s32 	%p61, %r88, 1;
	@%p61 bra 	$L__BB0_74;
	ld.global.u8 	%rs54, [%rd89];
	setp.ne.s16 	%p62, %rs54, 0;
	@%p62 bra 	$L__BB0_74;
	mov.b16 	%rs55, 1;
	st.global.u8 	[%rd89], %rs55;
	mov.b32 	%r89, 0;
	st.global.u32 	[%rd92], %r89;
	st.global.u16 	[%rd91+-4], %rs1;
	cvt.u32.u16 	%r90, %rs11;
	min.u32 	%r91, %r4, %r90;
	st.global.u32 	[%rd91], %r91;
$L__BB0_74:
	add.s32 	%r100, %r100, 1;
	add.s64 	%rd92, %rd92, 4;
	add.s64 	%rd91, %rd91, 8;
	add.s64 	%rd90, %rd90, 1;
	add.s64 	%rd89, %rd89, 1;
	add.s32 	%r99, %r99, 1;
	setp.ne.s32 	%p63, %r99, 0;
	@%p63 bra 	$L__BB0_68;
$L__BB0_75:
	ret;

}
	// .globl	_Z5resetP10_Node_infoPbS1_iiPj
.visible .entry _Z5resetP10_Node_infoPbS1_iiPj(
	.param .u64 .ptr .align 1 _Z5resetP10_Node_infoPbS1_iiPj_param_0,
	.param .u64 .ptr .align 1 _Z5resetP10_Node_infoPbS1_iiPj_param_1,
	.param .u64 .ptr .align 1 _Z5resetP10_Node_infoPbS1_iiPj_param_2,
	.param .u32 _Z5resetP10_Node_infoPbS1_iiPj_param_3,
	.param .u32 _Z5resetP10_Node_infoPbS1_iiPj_param_4,
	.param .u64 .ptr .align 1 _Z5resetP10_Node_infoPbS1_iiPj_param_5
)
{
	.reg .pred 	%p<3>;
	.reg .b16 	%rs<3>;
	.reg .b32 	%r<9>;
	.reg .b64 	%rd<16>;

	ld.param.u64 	%rd1, [_Z5resetP10_Node_infoPbS1_iiPj_param_0];
	ld.param.u64 	%rd2, [_Z5resetP10_Node_infoPbS1_iiPj_param_1];
	ld.param.u64 	%rd3, [_Z5resetP10_Node_infoPbS1_iiPj_param_2];
	ld.param.u32 	%r2, [_Z5resetP10_Node_infoPbS1_iiPj_param_3];
	ld.param.u32 	%r3, [_Z5resetP10_Node_infoPbS1_iiPj_param_4];
	ld.param.u64 	%rd4, [_Z5resetP10_Node_infoPbS1_iiPj_param_5];
	mov.u32 	%r4, %ctaid.x;
	mov.u32 	%r5, %ntid.x;
	mov.u32 	%r6, %tid.x;
	mad.lo.s32 	%r1, %r4, %r5, %r6;
	setp.ge.s32 	%p1, %r1, %r3;
	@%p1 bra 	$L__BB1_2;
	cvta.to.global.u64 	%rd5, %rd2;
	cvta.to.global.u64 	%rd6, %rd3;
	cvta.to.global.u64 	%rd7, %rd1;
	cvta.to.global.u64 	%rd8, %rd4;
	setp.eq.s32 	%p2, %r1, %r2;
	selp.u16 	%rs1, 1, 0, %p2;
	cvt.s64.s32 	%rd9, %r1;
	add.s64 	%rd10, %rd5, %rd9;
	st.global.u8 	[%rd10], %rs1;
	add.s64 	%rd11, %rd6, %rd9;
	mov.b16 	%rs2, 0;
	st.global.u8 	[%rd11], %rs2;
	mul.wide.s32 	%rd12, %r1, 8;
	add.s64 	%rd13, %rd7, %rd12;
	mov.b32 	%r7, -1;
	st.global.u32 	[%rd13+4], %r7;
	mul.wide.s32 	%rd14, %r1, 4;
	add.s64 	%rd15, %rd8, %rd14;
	mov.b32 	%r8, 0;
	st.global.u32 	[%rd15], %r8;
$L__BB1_2:
	ret;

}
	// .globl	_Z12augment_pathP10_Node_infoPbjPtj
.visible .entry _Z12augment_pathP10_Node_infoPbjPtj(
	.param .u64 .ptr .align 1 _Z12augment_pathP10_Node_infoPbjPtj_param_0,
	.param .u64 .ptr .align 1 _Z12augment_pathP10_Node_infoPbjPtj_param_1,
	.param .u32 _Z12augment_pathP10_Node_infoPbjPtj_param_2,
	.param .u64 .ptr .align 1 _Z12augment_pathP10_Node_infoPbjPtj_param_3,
	.param .u32 _Z12augment_pathP10_Node_infoPbjPtj_param_4
)
{
	.reg .pred 	%p<3>;
	.reg .b16 	%rs<7>;
	.reg .b32 	%r<11>;
	.reg .b64 	%rd<15>;

	ld.param.u64 	%rd1, [_Z12augment_pathP10_Node_infoPbjPtj_param_0];
	ld.param.u64 	%rd2, [_Z12augment_pathP10_Node_infoPbjPtj_param_1];
	ld.param.u32 	%r2, [_Z12augment_pathP10_Node_infoPbjPtj_param_2];
	ld.param.u64 	%rd3, [_Z12augment_pathP10_Node_infoPbjPtj_param_3];
	ld.param.u32 	%r3, [_Z12augment_pathP10_Node_infoPbjPtj_param_4];
	mov.u32 	%r4, %ctaid.x;
	mov.u32 	%r5, %ntid.x;
	mov.u32 	%r6, %tid.x;
	mad.lo.s32 	%r1, %r4, %r5, %r6;
	setp.ge.u32 	%p1, %r1, %r2;
	@%p1 bra 	$L__BB2_3;
	cvta.to.global.u64 	%rd4, %rd2;
	cvt.s64.s32 	%rd5, %r1;
	add.s64 	%rd6, %rd4, %rd5;
	ld.global.u8 	%rs1, [%rd6];
	setp.eq.s16 	%p2, %rs1, 0;
	@%p2 bra 	$L__BB2_3;
	cvta.to.global.u64 	%rd7, %rd3;
	cvta.to.global.u64 	%rd8, %rd1;
	mul.wide.s32 	%rd9, %r1, 8;
	add.s64 	%rd10, %rd8, %rd9;
	ld.global.u16 	%r7, [%rd10];
	mad.lo.s32 	%r8, %r2, %r7, %r1;
	mul.wide.u32 	%rd11, %r8, 2;
	add.s64 	%rd12, %rd7, %rd11;
	ld.global.u16 	%rs2, [%rd12];
	cvt.u16.u32 	%rs3, %r3;
	sub.s16 	%rs4, %rs2, %rs3;
	st.global.u16 	[%rd12], %rs4;
	ld.global.u16 	%r9, [%rd10];
	mad.lo.s32 	%r10, %r2, %r1, %r9;
	mul.wide.u32 	%rd13, %r10, 2;
	add.s64 	%rd14, %rd7, %rd13;
	ld.global.u16 	%rs5, [%rd14];
	add.s16 	%rs6, %rs5, %rs3;
	st.global.u16 	[%rd14], %rs6;
$L__BB2_3:
	ret;

}


// ===== COMPILED SASS (sm_100) =====

	.target	sm_100

	.elftype	@"ET_EXEC"


//--------------------- .note.nv.tkinfo           --------------------------
	.section	.note.nv.tkinfo,"",@"SHT_NOTE"
	.sectionflags	@"SHF_NOTE_NV_TKINFO"
	.tkinfo
        /*0018*/ 	.word	0x00000002
        /*0030*/ 	.string	""
        /*0030*/ 	.string	"ptxas"
        /*0030*/ 	.string	"Cuda compilation tools, release 13.0, V13.0.88"
        /*0030*/ 	.string	"Build cuda_13.0.r13.0/compiler.36424714_0"
        /*0030*/ 	.string	"-arch sm_100 -m 64 "



//--------------------- .note.nv.cuinfo           --------------------------
	.section	.note.nv.cuinfo,"",@"SHT_NOTE"
	.sectionflags	@"SHF_NOTE_NV_CUINFO"
        /*0018*/ 	.short	0x0002
        /*001a*/ 	.short	0x0064
        /*001c*/ 	.short	0x0082
	.zero		2


//--------------------- .nv.info                  --------------------------
	.section	.nv.info,"",@"SHT_CUDA_INFO"
	.align	4


	//----- nvinfo : EIATTR_REGCOUNT
	.align		4
        /*0000*/ 	.byte	0x04, 0x2f
        /*0002*/ 	.short	(.L_1 - .L_0)
	.align		4
.L_0:
        /*0004*/ 	.word	index@(_Z20find_augmenting_pathPtP10_Node_infoPbS2_jjPj)
        /*0008*/ 	.word	0x0000001a


	//----- nvinfo : EIATTR_FRAME_SIZE
	.align		4
.L_1:
        /*000c*/ 	.byte	0x04, 0x11
        /*000e*/ 	.short	(.L_3 - .L_2)
	.align		4
.L_2:
        /*0010*/ 	.word	index@(_Z20find_augmenting_pathPtP10_Node_infoPbS2_jjPj)
        /*0014*/ 	.word	0x00000000


	//----- nvinfo : EIATTR_REGCOUNT
	.align		4
.L_3:
        /*0018*/ 	.byte	0x04, 0x2f
        /*001a*/ 	.short	(.L_5 - .L_4)
	.align		4
.L_4:
        /*001c*/ 	.word	index@(_Z5resetP10_Node_infoPbS1_iiPj)
        /*0020*/ 	.word	0x00000010


	//----- nvinfo : EIATTR_FRAME_SIZE
	.align		4
.L_5:
        /*0024*/ 	.byte	0x04, 0x11
        /*0026*/ 	.short	(.L_7 - .L_6)
	.align		4
.L_6:
        /*0028*/ 	.word	index@(_Z5resetP10_Node_infoPbS1_iiPj)
        /*002c*/ 	.word	0x00000000


	//----- nvinfo : EIATTR_REGCOUNT
	.align		4
.L_7:
        /*0030*/ 	.byte	0x04, 0x2f
        /*0032*/ 	.short	(.L_9 - .L_8)
	.align		4
.L_8:
        /*0034*/ 	.word	index@(_Z12augment_pathP10_Node_infoPbjPtj)
        /*0038*/ 	.word	0x0000000e


	//----- nvinfo : EIATTR_FRAME_SIZE
	.align		4
.L_9:
        /*003c*/ 	.byte	0x04, 0x11
        /*003e*/ 	.short	(.L_11 - .L_10)
	.align		4
.L_10:
        /*0040*/ 	.word	index@(_Z12augment_pathP10_Node_infoPbjPtj)
        /*0044*/ 	.word	0x00000000


	//----- nvinfo : EIATTR_MIN_STACK_SIZE
	.align		4
.L_11:
        /*0048*/ 	.byte	0x04, 0x12
        /*004a*/ 	.short	(.L_13 - .L_12)
	.align		4
.L_12:
        /*004c*/ 	.word	index@(_Z12augment_pathP10_Node_infoPbjPtj)
        /*0050*/ 	.word	0x00000000


	//----- nvinfo : EIATTR_MIN_STACK_SIZE
	.align		4
.L_13:
        /*0054*/ 	.byte	0x04, 0x12
        /*0056*/ 	.short	(.L_15 - .L_14)
	.align		4
.L_14:
        /*0058*/ 	.word	index@(_Z5resetP10_Node_infoPbS1_iiPj)
        /*005c*/ 	.word	0x00000000


	//----- nvinfo : EIATTR_MIN_STACK_SIZE
	.align		4
.L_15:
        /*0060*/ 	.byte	0x04, 0x12
        /*0062*/ 	.short	(.L_17 - .L_16)
	.align		4
.L_16:
        /*0064*/ 	.word	index@(_Z20find_augmenting_pathPtP10_Node_infoPbS2_jjPj)
        /*0068*/ 	.word	0x00000000
.L_17:


//--------------------- .nv.compat                --------------------------
	.section	.nv.compat,"",@"SHT_CUDA_COMPAT_INFO"
	.align	4
        /*0000*/ 	.byte	0x02, 0x09, 0x00, 0x00, 0x02, 0x02, 0x01, 0x00, 0x02, 0x05, 0x05, 0x00, 0x03, 0x07, 0x01, 0x01
        /*0010*/ 	.byte	0x02, 0x03, 0x00, 0x00, 0x02, 0x06, 0x01, 0x00, 0x04, 0x0b, 0x08, 0x00, 0x09, 0x00, 0x00, 0x00
        /*0020*/ 	.byte	0x00, 0x00, 0x00, 0x00


//--------------------- .nv.info._Z12augment_pathP10_Node_infoPbjPtj --------------------------
	.section	.nv.info._Z12augment_pathP10_Node_infoPbjPtj,"",@"SHT_CUDA_INFO"
	.sectionflags	@""
	.align	4


	//----- nvinfo : EIATTR_CUDA_API_VERSION
	.align		4
        /*0000*/ 	.byte	0x04, 0x37
        /*0002*/ 	.short	(.L_19 - .L_18)
.L_18:
        /*0004*/ 	.word	0x00000082


	//----- nvinfo : EIATTR_KPARAM_INFO
	.align		4
.L_19:
        /*0008*/ 	.byte	0x04, 0x17
        /*000a*/ 	.short	(.L_21 - .L_20)
.L_20:
        /*000c*/ 	.word	0x00000000
        /*0010*/ 	.short	0x0004
        /*0012*/ 	.short	0x0020
        /*0014*/ 	.byte	0x00, 0xf0, 0x11, 0x00


	//----- nvinfo : EIATTR_KPARAM_INFO
	.align		4
.L_21:
        /*0018*/ 	.byte	0x04, 0x17
        /*001a*/ 	.short	(.L_23 - .L_22)
.L_22:
        /*001c*/ 	.word	0x00000000
        /*0020*/ 	.short	0x0003
        /*0022*/ 	.short	0x0018
        /*0024*/ 	.byte	0x00, 0xf5, 0x21, 0x00


	//----- nvinfo : EIATTR_KPARAM_INFO
	.align		4
.L_23:
        /*0028*/ 	.byte	0x04, 0x17
        /*002a*/ 	.short	(.L_25 - .L_24)
.L_24:
        /*002c*/ 	.word	0x00000000
        /*0030*/ 	.short	0x0002
        /*0032*/ 	.short	0x0010
        /*0034*/ 	.byte	0x00, 0xf0, 0x11, 0x00


	//----- nvinfo : EIATTR_KPARAM_INFO
	.align		4
.L_25:
        /*0038*/ 	.byte	0x04, 0x17
        /*003a*/ 	.short	(.L_27 - .L_26)
.L_26:
        /*003c*/ 	.word	0x00000000
        /*0040*/ 	.short	0x0001
        /*0042*/ 	.short	0x0008
        /*0044*/ 	.byte	0x00, 0xf5, 0x21, 0x00


	//----- nvinfo : EIATTR_KPARAM_INFO
	.align		4
.L_27:
        /*0048*/ 	.byte	0x04, 0x17
        /*004a*/ 	.short	(.L_29 - .L_28)
.L_28:
        /*004c*/ 	.word	0x00000000
        /*0050*/ 	.short	0x0000
        /*0052*/ 	.short	0x0000
        /*0054*/ 	.byte	0x00, 0xf5, 0x21, 0x00


	//----- nvinfo : EIATTR_SPARSE_MMA_MASK
	.align		4
.L_29:
        /*0058*/ 	.byte	0x03, 0x50
        /*005a*/ 	.short	0x0000


	//----- nvinfo : EIATTR_MAXREG_COUNT
	.align		4
        /*005c*/ 	.byte	0x03, 0x1b
        /*005e*/ 	.short	0x00ff


	//----- nvinfo : EIATTR_MERCURY_ISA_VERSION
	.align		4
        /*0060*/ 	.byte	0x03, 0x5f
        /*0062*/ 	.short	0x0101


	//----- nvinfo : EIATTR_VRC_CTA_INIT_COUNT
	.align		4
        /*0064*/ 	.byte	0x02, 0x4a
	.zero		1
	.zero		1


	//----- nvinfo : EIATTR_EXIT_INSTR_OFFSETS
	.align		4
        /*0068*/ 	.byte	0x04, 0x1c
        /*006a*/ 	.short	(.L_31 - .L_30)


	//   ....[0]....
.L_30:
        /*006c*/ 	.word	0x00000070


	//   ....[1]....
        /*0070*/ 	.word	0x000000e0


	//   ....[2]....
        /*0074*/ 	.word	0x00000220


	//----- nvinfo : EIATTR_CBANK_PARAM_SIZE
	.align		4
.L_31:
        /*0078*/ 	.byte	0x03, 0x19
        /*007a*/ 	.short	0x0024


	//----- nvinfo : EIATTR_PARAM_CBANK
	.align		4
        /*007c*/ 	.byte	0x04, 0x0a
        /*007e*/ 	.short	(.L_33 - .L_32)
	.align		4
.L_32:
        /*0080*/ 	.word	index@(.nv.constant0._Z12augment_pathP10_Node_infoPbjPtj)
        /*0084*/ 	.short	0x0380
        /*0086*/ 	.short	0x0024


	//----- nvinfo : EIATTR_SW_WAR
	.align		4
.L_33:
        /*0088*/ 	.byte	0x04, 0x36
        /*008a*/ 	.short	(.L_35 - .L_34)
.L_34:
        /*008c*/ 	.word	0x00000008
.L_35:


//--------------------- .nv.info._Z5resetP10_Node_infoPbS1_iiPj --------------------------
	.section	.nv.info._Z5resetP10_Node_infoPbS1_iiPj,"",@"SHT_CUDA_INFO"
	.sectionflags	@""
	.align	4


	//----- nvinfo : EIATTR_CUDA_API_VERSION
	.align		4
        /*0000*/ 	.byte	0x04, 0x37
        /*0002*/ 	.short	(.L_37 - .L_36)
.L_36:
        /*0004*/ 	.word	0x00000082


	//----- nvinfo : EIATTR_KPARAM_INFO
	.align		4
.L_37:
        /*0008*/ 	.byte	0x04, 0x17
        /*000a*/ 	.short	(.L_39 - .L_38)
.L_38:
        /*000c*/ 	.word	0x00000000
        /*0010*/ 	.short	0x0005
        /*0012*/ 	.short	0x0020
        /*0014*/ 	.byte	0x00, 0xf5, 0x21, 0x00


	//----- nvinfo : EIATTR_KPARAM_INFO
	.align		4
.L_39:
        /*0018*/ 	.byte	0x04, 0x17
        /*001a*/ 	.short	(.L_41 - .L_40)
.L_40:
        /*001c*/ 	.word	0x00000000
        /*0020*/ 	.short	0x0004
        /*0022*/ 	.short	0x001c
        /*0024*/ 	.byte	0x00, 0xf0, 0x11, 0x00


	//----- nvinfo : EIATTR_KPARAM_INFO
	.align		4
.L_41:
        /*0028*/ 	.byte	0x04, 0x17
        /*002a*/ 	.short	(.L_43 - .L_42)
.L_42:
        /*002c*/ 	.word	0x00000000
        /*0030*/ 	.short	0x0003
        /*0032*/ 	.short	0x0018
        /*0034*/ 	.byte	0x00, 0xf0, 0x11, 0x00


	//----- nvinfo : EIATTR_KPARAM_INFO
	.align		4
.L_43:
        /*0038*/ 	.byte	0x04, 0x17
        /*003a*/ 	.short	(.L_45 - .L_44)
.L_44:
        /*003c*/ 	.word	0x00000000
        /*0040*/ 	.short	0x0002
        /*0042*/ 	.short	0x0010
        /*0044*/ 	.byte	0x00, 0xf5, 0x21, 0x00


	//----- nvinfo : EIATTR_KPARAM_INFO
	.align		4
.L_45:
        /*0048*/ 	.byte	0x04, 0x17
        /*004a*/ 	.short	(.L_47 - .L_46)
.L_46:
        /*004c*/ 	.word	0x00000000
        /*0050*/ 	.short	0x0001
        /*0052*/ 	.short	0x0008
        /*0054*/ 	.byte	0x00, 0xf5, 0x21, 0x00


	//----- nvinfo : EIATTR_KPARAM_INFO
	.align		4
.L_47:
        /*0058*/ 	.byte	0x04, 0x17
        /*005a*/ 	.short	(.L_49 - .L_48)
.L_48:
        /*005c*/ 	.word	0x00000000
        /*0060*/ 	.short	0x0000
        /*0062*/ 	.short	0x0000
        /*0064*/ 	.byte	0x00, 0xf5, 0x21, 0x00


	//----- nvinfo : EIATTR_SPARSE_MMA_MASK
	.align		4
.L_49:
        /*0068*/ 	.byte	0x03, 0x50
        /*006a*/ 	.short	0x0000


	//----- nvinfo : EIATTR_MAXREG_COUNT
	.align		4
        /*006c*/ 	.byte	0x03, 0x1b
        /*006e*/ 	.short	0x00ff


	//----- nvinfo : EIATTR_MERCURY_ISA_VERSION
	.align		4
        /*0070*/ 	.byte	0x03, 0x5f
        /*0072*/ 	.short	0x0101


	//----- nvinfo : EIATTR_VRC_CTA_INIT_COUNT
	.align		4
        /*0074*/ 	.byte	0x02, 0x4a
	.zero		1
	.zero		1


	//----- nvinfo : EIATTR_EXIT_INSTR_OFFSETS
	.align		4
        /*0078*/ 	.byte	0x04, 0x1c
        /*007a*/ 	.short	(.L_51 - .L_50)


	//   ....[0]....
.L_50:
        /*007c*/ 	.word	0x00000070


	//   ....[1]....
        /*0080*/ 	.word	0x000001c0


	//----- nvinfo : EIATTR_CBANK_PARAM_SIZE
	.align		4
.L_51:
        /*0084*/ 	.byte	0x03, 0x19
        /*0086*/ 	.short	0x0028


	//----- nvinfo : EIATTR_PARAM_CBANK
	.align		4
        /*0088*/ 	.byte	0x04, 0x0a
        /*008a*/ 	.short	(.L_53 - .L_52)
	.align		4
.L_52:
        /*008c*/ 	.word	index@(.nv.constant0._Z5resetP10_Node_infoPbS1_iiPj)
        /*0090*/ 	.short	0x0380
        /*0092*/ 	.short	0x0028


	//----- nvinfo : EIATTR_SW_WAR
	.align		4
.L_53:
        /*0094*/ 	.byte	0x04, 0x36
        /*0096*/ 	.short	(.L_55 - .L_54)
.L_54:
        /*0098*/ 	.word	0x00000008
.L_55:


//--------------------- .nv.info._Z20find_augmenting_pathPtP10_Node_infoPbS2_jjPj --------------------------
	.section	.nv.info._Z20find_augmenting_pathPtP10_Node_infoPbS2_jjPj,"",@"SHT_CUDA_INFO"
	.sectionflags	@""
	.align	4


	//----- nvinfo : EIATTR_CUDA_API_VERSION
	.align		4
        /*0000*/ 	.byte	0x04, 0x37
        /*0002*/ 	.short	(.L_57 - .L_56)
.L_56:
        /*0004*/ 	.word	0x00000082


	//----- nvinfo : EIATTR_KPARAM_INFO
	.align		4
.L_57:
        /*0008*/ 	.byte	0x04, 0x17
        /*000a*/ 	.short	(.L_59 - .L_58)
.L_58:
        /*000c*/ 	.word	0x00000000
        /*0010*/ 	.short	0x0006
        /*0012*/ 	.short	0x0028
        /*0014*/ 	.byte	0x00, 0xf5, 0x21, 0x00


	//----- nvinfo : EIATTR_KPARAM_INFO
	.align		4
.L_59:
        /*0018*/ 	.byte	0x04, 0x17
        /*001a*/ 	.short	(.L_61 - .L_60)
.L_60:
        /*001c*/ 	.word	0x00000000
        /*0020*/ 	.short	0x0005
        /*0022*/ 	.short	0x0024
        /*0024*/ 	.byte	0x00, 0xf0, 0x11, 0x00


	//----- nvinfo : EIATTR_KPARAM_INFO
	.align		4
.L_61:
        /*0028*/ 	.byte	0x04, 0x17
        /*002a*/ 	.short	(.L_63 - .L_62)
.L_62:
        /*002c*/ 	.word	0x00000000
        /*0030*/ 	.short	0x0004
        /*0032*/ 	.short	0x0020
        /*0034*/ 	.byte	0x00, 0xf0, 0x11, 0x00


	//----- nvinfo : EIATTR_KPARAM_INFO
	.align		4
.L_63:
        /*0038*/ 	.byte	0x04, 0x17
        /*003a*/ 	.short	(.L_65 - .L_64)
.L_64:
        /*003c*/ 	.word	0x00000000
        /*0040*/ 	.short	0x0003
        /*0042*/ 	.short	0x0018
        /*0044*/ 	.byte	0x00, 0xf5, 0x21, 0x00


	//----- nvinfo : EIATTR_KPARAM_INFO
	.align		4
.L_65:
        /*0048*/ 	.byte	0x04, 0x17
        /*004a*/ 	.short	(.L_67 - .L_66)
.L_66:
        /*004c*/ 	.word	0x00000000
        /*0050*/ 	.short	0x0002
        /*0052*/ 	.short	0x0010
        /*0054*/ 	.byte	0x00, 0xf5, 0x21, 0x00


	//----- nvinfo : EIATTR_KPARAM_INFO
	.align		4
.L_67:
        /*0058*/ 	.byte	0x04, 0x17
        /*005a*/ 	.short	(.L_69 - .L_68)
.L_68:
        /*005c*/ 	.word	0x00000000
        /*0060*/ 	.short	0x0001
        /*0062*/ 	.short	0x0008
        /*0064*/ 	.byte	0x00, 0xf5, 0x21, 0x00


	//----- nvinfo : EIATTR_KPARAM_INFO
	.align		4
.L_69:
        /*0068*/ 	.byte	0x04, 0x17
        /*006a*/ 	.short	(.L_71 - .L_70)
.L_70:
        /*006c*/ 	.word	0x00000000
        /*0070*/ 	.short	0x0000
        /*0072*/ 	.short	0x0000
        /*0074*/ 	.byte	0x00, 0xf5, 0x21, 0x00


	//----- nvinfo : EIATTR_SPARSE_MMA_MASK
	.align		4
.L_71:
        /*0078*/ 	.byte	0x03, 0x50
        /*007a*/ 	.short	0x0000


	//----- nvinfo : EIATTR_MAXREG_COUNT
	.align		4
        /*007c*/ 	.byte	0x03, 0x1b
        /*007e*/ 	.short	0x00ff


	//----- nvinfo : EIATTR_MERCURY_ISA_VERSION
	.align		4
        /*0080*/ 	.byte	0x03, 0x5f
        /*0082*/ 	.short	0x0101


	//----- nvinfo : EIATTR_VRC_CTA_INIT_COUNT
	.align		4
        /*0084*/ 	.byte	0x02, 0x4a
	.zero		1
	.zero		1


	//----- nvinfo : EIATTR_EXIT_INSTR_OFFSETS
	.align		4
        /*0088*/ 	.byte	0x04, 0x1c
        /*008a*/ 	.short	(.L_73 - .L_72)


	//   ....[0]....
.L_72:
        /*008c*/ 	.word	0x00000100


	//   ....[1]....
        /*0090*/ 	.word	0x00000160


	//   ....[2]....
        /*0094*/ 	.word	0x00000db0


	//   ....[3]....
        /*0098*/ 	.word	0x000015e0


	//   ....[4]....
        /*009c*/ 	.word	0x00001990


	//----- nvinfo : EIATTR_CRS_STACK_SIZE
	.align		4
.L_73:
        /*00a0*/ 	.byte	0x04, 0x1e
        /*00a2*/ 	.short	(.L_75 - .L_74)
.L_74:
        /*00a4*/ 	.word	0x00000000


	//----- nvinfo : EIATTR_CBANK_PARAM_SIZE
	.align		4
.L_75:
        /*00a8*/ 	.byte	0x03, 0x19
        /*00aa*/ 	.short	0x0030


	//----- nvinfo : EIATTR_PARAM_CBANK
	.align		4
        /*00ac*/ 	.byte	0x04, 0x0a
        /*00ae*/ 	.short	(.L_77 - .L_76)
	.align		4
.L_76:
        /*00b0*/ 	.word	index@(.nv.constant0._Z20find_augmenting_pathPtP10_Node_infoPbS2_jjPj)
        /*00b4*/ 	.short	0x0380
        /*00b6*/ 	.short	0x0030


	//----- nvinfo : EIATTR_SW_WAR
	.align		4
.L_77:
        /*00b8*/ 	.byte	0x04, 0x36
        /*00ba*/ 	.short	(.L_79 - .L_78)
.L_78:
        /*00bc*/ 	.word	0x00000008
.L_79:


//--------------------- .nv.callgraph             --------------------------
	.section	.nv.callgraph,"",@"SHT_CUDA_CALLGRAPH"
	.align	4
	.sectionentsize	8
	.align		4
        /*0000*/ 	.word	0x00000000
	.align		4
        /*0004*/ 	.word	0xffffffff
	.align		4
        /*0008*/ 	.word	0x00000000
	.align		4
        /*000c*/ 	.word	0xfffffffe
	.align		4
        /*0010*/ 	.word	0x00000000
	.align		4
        /*0014*/ 	.word	0xfffffffd
	.align		4
        /*0018*/ 	.word	0x00000000
	.align		4
        /*001c*/ 	.word	0xfffffffc


//--------------------- .text._Z12augment_pathP10_Node_infoPbjPtj --------------------------
	.section	.text._Z12augment_pathP10_Node_infoPbjPtj,"ax",@progbits
	.align	128
        .global         _Z12augment_pathP10_Node_infoPbjPtj
        .type           _Z12augment_pathP10_Node_infoPbjPtj,@function
        .size           _Z12augment_pathP10_Node_infoPbjPtj,(.L_x_33 - _Z12augment_pathP10_Node_infoPbjPtj)
        .other          _Z12augment_pathP10_Node_infoPbjPtj,@"STO_CUDA_ENTRY STV_DEFAULT"
_Z12augment_pathP10_Node_infoPbjPtj:
.text._Z12augment_pathP10_Node_infoPbjPtj:
[----:B------:R-:W-:Y:S01]  /*0000*/  LDC R1, c[0x0][0x37c] ;  /* 0x0000df00ff017b82 */ /* 0x000fe20000000800 */
[----:B------:R-:W0:Y:S07]  /*0010*/  S2R R0, SR_TID.X ;  /* 0x0000000000007919 */ /* 0x000e2e0000002100 */
[----:B------:R-:W0:Y:S01]  /*0020*/  S2UR UR4, SR_CTAID.X ;  /* 0x00000000000479c3 */ /* 0x000e220000002500 */
[----:B------:R-:W1:Y:S07]  /*0030*/  LDCU UR5, c[0x0][0x390] ;  /* 0x00007200ff0577ac */ /* 0x000e6e0008000800 */
[----:B------:R-:W0:Y:S02]  /*0040*/  LDC R9, c[0x0][0x360] ;  /* 0x0000d800ff097b82 */ /* 0x000e240000000800 */
[----:B0-----:R-:W-:-:S05]  /*0050*/  IMAD R9, R9, UR4, R0 ;  /* 0x0000000409097c24 */ /* 0x001fca000f8e0200 */
[----:B-1----:R-:W-:-:S13]  /*0060*/  ISETP.GE.U32.AND P0, PT, R9, UR5, PT ;  /* 0x0000000509007c0c */ /* 0x002fda000bf06070 */
[----:B------:R-:W-:Y:S05]  /*0070*/  @P0 EXIT ;  /* 0x000000000000094d */ /* 0x000fea0003800000 */
[----:B------:R-:W0:Y:S01]  /*0080*/  LDCU.64 UR8, c[0x0][0x388] ;  /* 0x00007100ff0877ac */ /* 0x000e220008000a00 */
[----:B------:R-:W1:Y:S01]  /*0090*/  LDCU.64 UR6, c[0x0][0x358] ;  /* 0x00006b00ff0677ac */ /* 0x000e620008000a00 */
[----:B0-----:R-:W-:-:S04]  /*00a0*/  IADD3 R2, P0, PT, R9, UR8, RZ ;  /* 0x0000000809027c10 */ /* 0x001fc8000ff1e0ff */
[----:B------:R-:W-:-:S05]  /*00b0*/  LEA.HI.X.SX32 R3, R9, UR9, 0x1, P0 ;  /* 0x0000000909037c11 */ /* 0x000fca00080f0eff */
[----:B-1----:R-:W2:Y:S02]  /*00c0*/  LDG.E.U8 R2, desc[UR6][R2.64] ;  /* 0x0000000602027981 */ /* 0x002ea4000c1e1100 */
[----:B--2---:R-:W-:-:S13]  /*00d0*/  ISETP.NE.AND P0, PT, R2, RZ, PT ;  /* 0x000000ff0200720c */ /* 0x004fda0003f05270 */
[----:B------:R-:W-:Y:S05]  /*00e0*/  @!P0 EXIT ;  /* 0x000000000000894d */ /* 0x000fea0003800000 */
[----:B------:R-:W0:Y:S01]  /*00f0*/  LDC.64 R2, c[0x0][0x380] ;  /* 0x0000e000ff027b82 */ /* 0x000e220000000a00 */
[----:B------:R-:W1:Y:S07]  /*0100*/  LDCU.U16 UR4, c[0x0][0x3a0] ;  /* 0x00007400ff0477ac */ /* 0x000e6e0008000400 */
[----:B------:R-:W2:Y:S01]  /*0110*/  LDC.64 R6, c[0x0][0x398] ;  /* 0x0000e600ff067b82 */ /* 0x000ea20000000a00 */
[----:B0-----:R-:W-:-:S05]  /*0120*/  IMAD.WIDE R2, R9, 0x8, R2 ;  /* 0x0000000809027825 */ /* 0x001fca00078e0202 */
[----:B------:R-:W3:Y:S01]  /*0130*/  LDG.E.U16 R0, desc[UR6][R2.64] ;  /* 0x0000000602007981 */ /* 0x000ee2000c1e1500 */
[----:B-1----:R-:W-:Y:S01]  /*0140*/  UIADD3 UR4, UPT, UPT, URZ, -UR4, URZ ;  /* 0x80000004ff047290 */ /* 0x002fe2000fffe0ff */
[----:B---3--:R-:W-:-:S04]  /*0150*/  IMAD R5, R0, UR5, R9 ;  /* 0x0000000500057c24 */ /* 0x008fc8000f8e0209 */
[----:B--2---:R-:W-:-:S05]  /*0160*/  IMAD.WIDE.U32 R4, R5, 0x2, R6 ;  /* 0x0000000205047825 */ /* 0x004fca00078e0006 */
[----:B------:R-:W2:Y:S01]  /*0170*/  LDG.E.U16 R0, desc[UR6][R4.64] ;  /* 0x0000000604007981 */ /* 0x000ea2000c1e1500 */
[----:B------:R-:W-:-:S06]  /*0180*/  UPRMT UR4, UR4, 0x7710, URZ ;  /* 0x0000771004047896 */ /* 0x000fcc00080000ff */
[----:B--2---:R-:W-:-:S05]  /*0190*/  IADD3 R11, PT, PT, R0, UR4, RZ ;  /* 0x00000004000b7c10 */ /* 0x004fca000fffe0ff */
[----:B------:R-:W-:Y:S04]  /*01a0*/  STG.E.U16 desc[UR6][R4.64], R11 ;  /* 0x0000000b04007986 */ /* 0x000fe8000c101506 */
[----:B------:R-:W2:Y:S01]  /*01b0*/  LDG.E.U16 R0, desc[UR6][R2.64] ;  /* 0x0000000602007981 */ /* 0x000ea2000c1e1500 */
[----:B------:R-:W0:Y:S01]  /*01c0*/  LDCU.U16 UR4, c[0x0][0x3a0] ;  /* 0x00007400ff0477ac */ /* 0x000e220008000400 */
[----:B--2---:R-:W-:-:S04]  /*01d0*/  IMAD R9, R9, UR5, R0 ;  /* 0x0000000509097c24 */ /* 0x004fc8000f8e0200 */
[----:B------:R-:W-:-:S05]  /*01e0*/  IMAD.WIDE.U32 R6, R9, 0x2, R6 ;  /* 0x0000000209067825 */ /* 0x000fca00078e0006 */
[----:B------:R-:W0:Y:S02]  /*01f0*/  LDG.E.U16 R0, desc[UR6][R6.64] ;  /* 0x0000000606007981 */ /* 0x000e24000c1e1500 */
[----:B0-----:R-:W-:-:S05]  /*0200*/  IADD3 R9, PT, PT, R0, UR4, RZ ;  /* 0x0000000400097c10 */ /* 0x001fca000fffe0ff */
[----:B------:R-:W-:Y:S01]  /*0210*/  STG.E.U16 desc[UR6][R6.64], R9 ;  /* 0x0000000906007986 */ /* 0x000fe2000c101506 */
[----:B------:R-:W-:Y:S05]  /*0220*/  EXIT ;  /* 0x000000000000794d */ /* 0x000fea0003800000 */
.L_x_0:
[----:B------:R-:W-:-:S00]  /*0230*/  BRA `(.L_x_0) ;  /* 0xfffffffc00fc7947 */ /* 0x000fc0000383ffff */
[----:B------:R-:W-:-:S00]  /*0240*/  NOP ;  /* 0x0000000000007918 */ /* 0x000fc00000000000 */
        /* <DEDUP_REMOVED lines=11> */
.L_x_33:


//--------------------- .text._Z5resetP10_Node_infoPbS1_iiPj --------------------------
	.section	.text._Z5resetP10_Node_infoPbS1_iiPj,"ax",@progbits
	.align	128
        .global         _Z5resetP10_Node_infoPbS1_iiPj
        .type           _Z5resetP10_Node_infoPbS1_iiPj,@function
        .size           _Z5resetP10_Node_infoPbS1_iiPj,(.L_x_34 - _Z5resetP10_Node_infoPbS1_iiPj)
        .other          _Z5resetP10_Node_infoPbS1_iiPj,@"STO_CUDA_ENTRY STV_DEFAULT"
_Z5resetP10_Node_infoPbS1_iiPj:
.text._Z5resetP10_Node_infoPbS1_iiPj:
[----:B------:R-:W-:Y:S01]  /*0000*/  LDC R1, c[0x0][0x37c] ;  /* 0x0000df00ff017b82 */ /* 0x000fe20000000800 */
[----:B------:R-:W0:Y:S07]  /*0010*/  S2R R0, SR_TID.X ;  /* 0x0000000000007919 */ /* 0x000e2e0000002100 */
[----:B------:R-:W0:Y:S01]  /*0020*/  S2UR UR4, SR_CTAID.X ;  /* 0x00000000000479c3 */ /* 0x000e220000002500 */
[----:B------:R-:W1:Y:S07]  /*0030*/  LDCU UR5, c[0x0][0x39c] ;  /* 0x00007380ff0577ac */ /* 0x000e6e0008000800 */
[----:B------:R-:W0:Y:S02]  /*0040*/  LDC R9, c[0x0][0x360] ;  /* 0x0000d800ff097b82 */ /* 0x000e240000000800 */
[----:B0-----:R-:W-:-:S05]  /*0050*/  IMAD R9, R9, UR4, R0 ;  /* 0x0000000409097c24 */ /* 0x001fca000f8e0200 */
[----:B-1----:R-:W-:-:S13]  /*0060*/  ISETP.GE.AND P0, PT, R9, UR5, PT ;  /* 0x0000000509007c0c */ /* 0x002fda000bf06270 */
[----:B------:R-:W-:Y:S05]  /*0070*/  @P0 EXIT ;  /* 0x000000000000094d */ /* 0x000fea0003800000 */
[----:B------:R-:W0:Y:S01]  /*0080*/  LDC.64 R2, c[0x0][0x380] ;  /* 0x0000e000ff027b82 */ /* 0x000e220000000a00 */
[----:B------:R-:W1:Y:S01]  /*0090*/  LDCU UR6, c[0x0][0x398] ;  /* 0x00007300ff0677ac */ /* 0x000e620008000800 */
[----:B------:R-:W-:Y:S01]  /*00a0*/  SHF.R.S32.HI R0, RZ, 0x1f, R9 ;  /* 0x0000001fff007819 */ /* 0x000fe20000011409 */
[----:B------:R-:W2:Y:S05]  /*00b0*/  LDCU.64 UR8, c[0x0][0x388] ;  /* 0x00007100ff0877ac */ /* 0x000eaa0008000a00 */
[----:B------:R-:W3:Y:S01]  /*00c0*/  LDC.64 R4, c[0x0][0x3a0] ;  /* 0x0000e800ff047b82 */ /* 0x000ee20000000a00 */
[----:B------:R-:W4:Y:S01]  /*00d0*/  LDCU.64 UR10, c[0x0][0x390] ;  /* 0x00007200ff0a77ac */ /* 0x000f220008000a00 */
[----:B------:R-:W5:Y:S01]  /*00e0*/  LDCU.64 UR4, c[0x0][0x358] ;  /* 0x00006b00ff0477ac */ /* 0x000f620008000a00 */
[----:B-1----:R-:W-:-:S02]  /*00f0*/  ISETP.NE.AND P0, PT, R9, UR6, PT ;  /* 0x0000000609007c0c */ /* 0x002fc4000bf05270 */
[C---:B--2---:R-:W-:Y:S01]  /*0100*/  IADD3 R6, P1, PT, R9.reuse, UR8, RZ ;  /* 0x0000000809067c10 */ /* 0x044fe2000ff3e0ff */
[C---:B0-----:R-:W-:Y:S01]  /*0110*/  IMAD.WIDE R2, R9.reuse, 0x8, R2 ;  /* 0x0000000809027825 */ /* 0x041fe200078e0202 */
[----:B------:R-:W-:Y:S02]  /*0120*/  SEL R11, RZ, 0x1, P0 ;  /* 0x00000001ff0b7807 */ /* 0x000fe40000000000 */
[C---:B----4-:R-:W-:Y:S02]  /*0130*/  IADD3 R12, P2, PT, R9.reuse, UR10, RZ ;  /* 0x0000000a090c7c10 */ /* 0x050fe4000ff5e0ff */
[C---:B------:R-:W-:Y:S02]  /*0140*/  IADD3.X R7, PT, PT, R0.reuse, UR9, RZ, P1, !PT ;  /* 0x0000000900077c10 */ /* 0x040fe40008ffe4ff */
[----:B------:R-:W-:Y:S01]  /*0150*/  IADD3.X R13, PT, PT, R0, UR11, RZ, P2, !PT ;  /* 0x0000000b000d7c10 */ /* 0x000fe200097fe4ff */
[----:B---3--:R-:W-:Y:S02]  /*0160*/  IMAD.WIDE R4, R9, 0x4, R4 ;  /* 0x0000000409047825 */ /* 0x008fe400078e0204 */
[----:B-----5:R-:W-:Y:S02]  /*0170*/  STG.E.U8 desc[UR4][R6.64], R11 ;  /* 0x0000000b06007986 */ /* 0x020fe4000c101104 */
[----:B------:R-:W-:-:S02]  /*0180*/  IMAD.MOV.U32 R9, RZ, RZ, -0x1 ;  /* 0xffffffffff097424 */ /* 0x000fc400078e00ff */
[----:B------:R-:W-:Y:S04]  /*0190*/  STG.E.U8 desc[UR4][R12.64], RZ ;  /* 0x000000ff0c007986 */ /* 0x000fe8000c101104 */
[----:B------:R-:W-:Y:S04]  /*01a0*/  STG.E desc[UR4][R2.64+0x4], R9 ;  /* 0x0000040902007986 */ /* 0x000fe8000c101904 */
[----:B------:R-:W-:Y:S01]  /*01b0*/  STG.E desc[UR4][R4.64], RZ ;  /* 0x000000ff04007986 */ /* 0x000fe2000c101904 */
[----:B------:R-:W-:Y:S05]  /*01c0*/  EXIT ;  /* 0x000000000000794d */ /* 0x000fea0003800000 */
.L_x_1:
        /* <DEDUP_REMOVED lines=11> */
.L_x_34:


//--------------------- .text._Z20find_augmenting_pathPtP10_Node_infoPbS2_jjPj --------------------------
	.section	.text._Z20find_augmenting_pathPtP10_Node_infoPbS2_jjPj,"ax",@progbits
	.align	128
        .global         _Z20find_augmenting_pathPtP10_Node_infoPbS2_jjPj
        .type           _Z20find_augmenting_pathPtP10_Node_infoPbS2_jjPj,@function
        .size           _Z20find_augmenting_pathPtP10_Node_infoPbS2_jjPj,(.L_x_35 - _Z20find_augmenting_pathPtP10_Node_infoPbS2_jjPj)
        .other          _Z20find_augmenting_pathPtP10_Node_infoPbS2_jjPj,@"STO_CUDA_ENTRY STV_DEFAULT"
_Z20find_augmenting_pathPtP10_Node_infoPbS2_jjPj:
.text._Z20find_augmenting_pathPtP10_Node_infoPbS2_jjPj:
[----:B------:R-:W-:Y:S01]  /*0000*/  LDC R1, c[0x0][0x37c] ;  /* 0x0000df00ff017b82 */ /* 0x000fe20000000800 */
[----:B------:R-:W0:Y:S01]  /*0010*/  LDCU.64 UR10, c[0x0][0x3a0] ;  /* 0x00007400ff0a77ac */ /* 0x000e220008000a00 */
[----:B------:R-:W0:Y:S01]  /*0020*/  LDCU.64 UR8, c[0x0][0x390] ;  /* 0x00007200ff0877ac */ /* 0x000e220008000a00 */
[----:B------:R-:W1:Y:S01]  /*0030*/  LDCU.64 UR6, c[0x0][0x358] ;  /* 0x00006b00ff0677ac */ /* 0x000e620008000a00 */
[----:B0-----:R-:W-:-:S04]  /*0040*/  UIADD3 UR4, UP0, UPT, UR11, UR8, URZ ;  /* 0x000000080b047290 */ /* 0x001fc8000ff1e0ff */
[----:B------:R-:W-:Y:S02]  /*0050*/  UIADD3.X UR5, UPT, UPT, URZ, UR9, URZ, UP0, !UPT ;  /* 0x00000009ff057290 */ /* 0x000fe400087fe4ff */
[----:B------:R-:W-:-:S04]  /*0060*/  IMAD.U32 R4, RZ, RZ, UR4 ;  /* 0x00000004ff047e24 */ /* 0x000fc8000f8e00ff */
[----:B------:R-:W-:-:S05]  /*0070*/  IMAD.U32 R5, RZ, RZ, UR5 ;  /* 0x00000005ff057e24 */ /* 0x000fca000f8e00ff */
[----:B-1----:R-:W2:Y:S01]  /*0080*/  LDG.E.U8 R4, desc[UR6][R4.64] ;  /* 0x0000000604047981 */ /* 0x002ea2000c1e1100 */
[----:B------:R-:W0:Y:S01]  /*0090*/  S2UR UR4, SR_CTAID.X ;  /* 0x00000000000479c3 */ /* 0x000e220000002500 */
[----:B------:R-:W0:Y:S01]  /*00a0*/  LDCU UR5, c[0x0][0x360] ;  /* 0x00006c00ff0577ac */ /* 0x000e220008000800 */
[----:B------:R-:W1:Y:S01]  /*00b0*/  S2R R3, SR_TID.X ;  /* 0x0000000000037919 */ /* 0x000e620000002100 */
[----:B0-----:R-:W-:-:S06]  /*00c0*/  UIMAD UR4, UR4, UR5, URZ ;  /* 0x00000005040472a4 */ /* 0x001fcc000f8e02ff */
[----:B-1----:R-:W-:Y:S01]  /*00d0*/  VIADD R2, R3, UR4 ;  /* 0x0000000403027c36 */ /* 0x002fe20008000000 */
[----:B--2---:R-:W-:-:S04]  /*00e0*/  ISETP.NE.AND P0, PT, R4, RZ, PT ;  /* 0x000000ff0400720c */ /* 0x004fc80003f05270 */
[----:B------:R-:W-:-:S13]  /*00f0*/  ISETP.GE.U32.OR P0, PT, R2, UR10, P0 ;  /* 0x0000000a02007c0c */ /* 0x000fda0008706470 */
[----:B------:R-:W-:Y:S05]  /*0100*/  @P0 EXIT ;  /* 0x000000000000094d */ /* 0x000fea0003800000 */
[----:B------:R-:W-:Y:S02]  /*0110*/  SHF.R.S32.HI R4, RZ, 0x1f, R2 ;  /* 0x0000001fff047819 */ /* 0x000fe40000011402 */
[----:B------:R-:W-:-:S04]  /*0120*/  IADD3 R8, P1, PT, R2, UR8, RZ ;  /* 0x0000000802087c10 */ /* 0x000fc8000ff3e0ff */
[----:B------:R-:W-:-:S05]  /*0130*/  IADD3.X R9, PT, PT, R4, UR9, RZ, P1, !PT ;  /* 0x0000000904097c10 */ /* 0x000fca0008ffe4ff */
[----:B------:R-:W2:Y:S02]  /*0140*/  LDG.E.U8 R0, desc[UR6][R8.64] ;  /* 0x0000000608007981 */ /* 0x000ea4000c1e1100 */
[----:B--2---:R-:W-:-:S13]  /*0150*/  ISETP.NE.AND P0, PT, R0, RZ, PT ;  /* 0x000000ff0000720c */ /* 0x004fda0003f05270 */
[----:B------:R-:W-:Y:S05]  /*0160*/  @!P0 EXIT ;  /* 0x000000000000894d */ /* 0x000fea0003800000 */
[----:B------:R-:W0:Y:S01]  /*0170*/  LDC.64 R12, c[0x0][0x388] ;  /* 0x0000e200ff0c7b82 */ /* 0x000e220000000a00 */
[----:B------:R-:W1:Y:S01]  /*0180*/  LDCU.64 UR12, c[0x0][0x398] ;  /* 0x00007300ff0c77ac */ /* 0x000e620008000a00 */
[----:B------:R-:W-:Y:S01]  /*0190*/  IMAD.MOV.U32 R14, RZ, RZ, 0x1 ;  /* 0x00000001ff0e7424 */ /* 0x000fe200078e00ff */
[----:B------:R2:W-:Y:S01]  /*01a0*/  STG.E.U8 desc[UR6][R8.64], RZ ;  /* 0x000000ff08007986 */ /* 0x0005e2000c101106 */
[----:B-1----:R-:W-:-:S04]  /*01b0*/  IADD3 R10, P2, PT, R2, UR12, RZ ;  /* 0x0000000c020a7c10 */ /* 0x002fc8000ff5e0ff */
[----:B------:R-:W-:Y:S01]  /*01c0*/  IADD3.X R11, PT, PT, R4, UR13, RZ, P2, !PT ;  /* 0x0000000d040b7c10 */ /* 0x000fe200097fe4ff */
[----:B0-----:R-:W-:-:S04]  /*01d0*/  IMAD.WIDE R4, R2, 0x8, R12 ;  /* 0x0000000802047825 */ /* 0x001fc800078e020c */
[----:B------:R2:W-:Y:S04]  /*01e0*/  STG.E.U8 desc[UR6][R10.64], R14 ;  /* 0x0000000e0a007986 */ /* 0x0005e8000c101106 */
[----:B------:R2:W5:Y:S01]  /*01f0*/  LDG.E R0, desc[UR6][R4.64+0x4] ;  /* 0x0000040604007981 */ /* 0x000562000c1e1900 */
[----:B------:R-:W-:Y:S01]  /*0200*/  IADD3 R6, PT, PT, -R2, UR10, RZ ;  /* 0x0000000a02067c10 */ /* 0x000fe2000fffe1ff */
[----:B------:R-:W-:Y:S01]  /*0210*/  BSSY.RECONVERGENT B0, `(.L_x_2) ;  /* 0x0000038000007945 */ /* 0x000fe20003800200 */
[----:B------:R-:W-:Y:S02]  /*0220*/  IMAD.MOV.U32 R7, RZ, RZ, R2 ;  /* 0x000000ffff077224 */ /* 0x000fe400078e0002 */
[----:B------:R-:W-:-:S13]  /*0230*/  LOP3.LUT P0, R15, R6, 0x3, RZ, 0xc0, !PT ;  /* 0x00000003060f7812 */ /* 0x000fda000780c0ff */
[----:B--2---:R-:W-:Y:S05]  /*0240*/  @!P0 BRA `(.L_x_3) ;  /* 0x0000000000d08947 */ /* 0x004fea0003800000 */
[----:B------:R-:W0:Y:S01]  /*0250*/  LDC.64 R16, c[0x0][0x3a8] ;  /* 0x0000ea00ff107b82 */ /* 0x000e220000000a00 */
[----:B------:R-:W-:-:S04]  /*0260*/  IMAD.WIDE.U32 R6, R2, 0x8, R12 ;  /* 0x0000000802067825 */ /* 0x000fc800078e000c */
[----:B------:R-:W-:Y:S01]  /*0270*/  IMAD.MOV R14, RZ, RZ, -R15 ;  /* 0x000000ffff0e7224 */ /* 0x000fe200078e0a0f */
[----:B------:R-:W-:Y:S01]  /*0280*/  IADD3 R12, P0, PT, R6, 0x4, RZ ;  /* 0x00000004060c7810 */ /* 0x000fe20007f1e0ff */
[----:B------:R-:W-:Y:S01]  /*0290*/  IMAD.MOV.U32 R6, RZ, RZ, R10 ;  /* 0x000000ffff067224 */ /* 0x000fe200078e000a */
[----:B------:R-:W1:Y:S01]  /*02a0*/  LDC.64 R4, c[0x0][0x380] ;  /* 0x0000e000ff047b82 */ /* 0x000e620000000a00 */
[----:B------:R-:W-:Y:S02]  /*02b0*/  IMAD.X R9, RZ, RZ, UR9, P1 ;  /* 0x00000009ff097e24 */ /* 0x000fe400088e06ff */
[----:B------:R-:W-:Y:S02]  /*02c0*/  IMAD.X R13, RZ, RZ, R7, P0 ;  /* 0x000000ffff0d7224 */ /* 0x000fe400000e0607 */
[C---:B------:R-:W-:Y:S02]  /*02d0*/  IMAD.IADD R7, R2.reuse, 0x1, R15 ;  /* 0x0000000102077824 */ /* 0x040fe400078e020f */
[----:B------:R-:W-:-:S02]  /*02e0*/  IMAD R15, R2, UR10, R2 ;  /* 0x0000000a020f7c24 */ /* 0x000fc4000f8e0202 */
[----:B0-----:R-:W-:-:S04]  /*02f0*/  IMAD.WIDE.U32 R16, R2, 0x4, R16 ;  /* 0x0000000402107825 */ /* 0x001fc800078e0010 */
[----:B------:R-:W-:Y:S01]  /*0300*/  IMAD.MOV.U32 R11, RZ, RZ, R17 ;  /* 0x000000ffff0b7224 */ /* 0x000fe200078e0011 */
[----:B------:R-:W-:-:S07]  /*0310*/  IADD3.X R17, PT, PT, RZ, UR13, RZ, P2, !PT ;  /* 0x0000000dff117c10 */ /* 0x000fce00097fe4ff */
.L_x_6:
[----:B------:R-:W2:Y:S01]  /*0320*/  LDG.E.U8 R10, desc[UR6][R8.64] ;  /* 0x00000006080a7981 */ /* 0x000ea2000c1e1100 */
[----:B------:R-:W-:Y:S01]  /*0330*/  BSSY.RECONVERGENT B1, `(.L_x_4) ;  /* 0x0000019000017945 */ /* 0x000fe20003800200 */
[----:B--2---:R-:W-:Y:S01]  /*0340*/  ISETP.NE.AND P0, PT, R10, RZ, PT ;  /* 0x000000ff0a00720c */ /* 0x004fe20003f05270 */
[----:B------:R-:W-:-:S12]  /*0350*/  IMAD.MOV.U32 R10, RZ, RZ, R16 ;  /* 0x000000ffff0a7224 */ /* 0x000fd800078e0010 */
[----:B------:R-:W-:Y:S05]  /*0360*/  @P0 BRA `(.L_x_5) ;  /* 0x0000000000540947 */ /* 0x000fea0003800000 */
[----:B------:R-:W-:-:S06]  /*0370*/  IMAD.MOV.U32 R16, RZ, RZ, R6 ;  /* 0x000000ffff107224 */ /* 0x000fcc00078e0006 */
[----:B------:R-:W2:Y:S02]  /*0380*/  LDG.E.U8 R16, desc[UR6][R16.64] ;  /* 0x0000000610107981 */ /* 0x000ea4000c1e1100 */
[----:B--2---:R-:W-:-:S13]  /*0390*/  ISETP.NE.AND P0, PT, R16, RZ, PT ;  /* 0x000000ff1000720c */ /* 0x004fda0003f05270 */
[----:B------:R-:W-:Y:S05]  /*03a0*/  @P0 BRA `(.L_x_5) ;  /* 0x0000000000440947 */ /* 0x000fea0003800000 */
[----:B-1----:R-:W-:-:S06]  /*03b0*/  IMAD.WIDE.U32 R18, R15, 0x2, R4 ;  /* 0x000000020f127825 */ /* 0x002fcc00078e0004 */
[----:B------:R-:W2:Y:S02]  /*03c0*/  LDG.E.U16 R19, desc[UR6][R18.64] ;  /* 0x0000000612137981 */ /* 0x000ea4000c1e1500 */
[----:B--2---:R-:W-:-:S13]  /*03d0*/  ISETP.NE.AND P0, PT, R19, RZ, PT ;  /* 0x000000ff1300720c */ /* 0x004fda0003f05270 */
[----:B------:R-:W-:Y:S05]  /*03e0*/  @!P0 BRA `(.L_x_5) ;  /* 0x0000000000348947 */ /* 0x000fea0003800000 */
[----:B------:R-:W-:Y:S02]  /*03f0*/  IMAD.MOV.U32 R21, RZ, RZ, 0x1 ;  /* 0x00000001ff157424 */ /* 0x000fe400078e00ff */
[----:B------:R-:W-:-:S05]  /*0400*/  IMAD.MOV.U32 R20, RZ, RZ, RZ ;  /* 0x000000ffff147224 */ /* 0x000fca00078e00ff */
[----:B------:R-:W2:Y:S02]  /*0410*/  ATOMG.E.CAS.STRONG.GPU PT, R16, [R10], R20, R21 ;  /* 0x000000140a1073a9 */ /* 0x000ea400001ee115 */
[----:B--2---:R-:W-:-:S13]  /*0420*/  ISETP.NE.AND P0, PT, R16, 0x1, PT ;  /* 0x000000011000780c */ /* 0x004fda0003f05270 */
[----:B------:R-:W-:Y:S05]  /*0430*/  @!P0 BRA `(.L_x_5) ;  /* 0x0000000000208947 */ /* 0x000fea0003800000 */
[----:B------:R-:W2:Y:S02]  /*0440*/  LDG.E.U8 R16, desc[UR6][R8.64] ;  /* 0x0000000608107981 */ /* 0x000ea4000c1e1100 */
[----:B--2---:R-:W-:Y:S01]  /*0450*/  ISETP.NE.AND P0, PT, R16, RZ, PT ;  /* 0x000000ff1000720c */ /* 0x004fe20003f05270 */
[----:B------:R-:W-:-:S12]  /*0460*/  IMAD.MOV.U32 R16, RZ, RZ, 0x1 ;  /* 0x00000001ff107424 */ /* 0x000fd800078e00ff */
[----:B-----5:R-:W-:Y:S01]  /*0470*/  @!P0 VIMNMX.U32 R19, PT, PT, R0, R19, PT ;  /* 0x0000001300138248 */ /* 0x020fe20003fe0000 */
[----:B------:R0:W-:Y:S04]  /*0480*/  @!P0 STG.E.U8 desc[UR6][R8.64], R16 ;  /* 0x0000001008008986 */ /* 0x0001e8000c101106 */
[----:B------:R0:W-:Y:S04]  /*0490*/  @!P0 STG.E desc[UR6][R10.64], RZ ;  /* 0x000000ff0a008986 */ /* 0x0001e8000c101906 */
[----:B------:R0:W-:Y:S04]  /*04a0*/  @!P0 STG.E desc[UR6][R12.64], R19 ;  /* 0x000000130c008986 */ /* 0x0001e8000c101906 */
[----:B------:R0:W-:Y:S02]  /*04b0*/  @!P0 STG.E.U16 desc[UR6][R12.64+-0x4], R2 ;  /* 0xfffffc020c008986 */ /* 0x0001e4000c101506 */
.L_x_5:
[----:B------:R-:W-:Y:S05]  /*04c0*/  BSYNC.RECONVERGENT B1 ;  /* 0x0000000000017941 */ /* 0x000fea0003800200 */
.L_x_4:
[----:B0-----:R-:W-:Y:S01]  /*04d0*/  IADD3 R16, P0, PT, R10, 0x4, RZ ;  /* 0x000000040a107810 */ /* 0x001fe20007f1e0ff */
[----:B------:R-:W-:Y:S01]  /*04e0*/  VIADD R14, R14, 0x1 ;  /* 0x000000010e0e7836 */ /* 0x000fe20000000000 */
[----:B------:R-:W-:Y:S01]  /*04f0*/  IADD3 R12, P1, PT, R12, 0x8, RZ ;  /* 0x000000080c0c7810 */ /* 0x000fe20007f3e0ff */
[----:B------:R-:W-:Y:S01]  /*0500*/  VIADD R15, R15, 0x1 ;  /* 0x000000010f0f7836 */ /* 0x000fe20000000000 */
[----:B------:R-:W-:Y:S01]  /*0510*/  IADD3 R6, P2, PT, R6, 0x1, RZ ;  /* 0x0000000106067810 */ /* 0x000fe20007f5e0ff */
[----:B------:R-:W-:Y:S01]  /*0520*/  IMAD.X R11, RZ, RZ, R11, P0 ;  /* 0x000000ffff0b7224 */ /* 0x000fe200000e060b */
[----:B------:R-:W-:Y:S01]  /*0530*/  ISETP.NE.AND P0, PT, R14, RZ, PT ;  /* 0x000000ff0e00720c */ /* 0x000fe20003f05270 */
[----:B------:R-:W-:Y:S01]  /*0540*/  IMAD.X R13, RZ, RZ, R13, P1 ;  /* 0x000000ffff0d7224 */ /* 0x000fe200008e060d */
[----:B------:R-:W-:Y:S01]  /*0550*/  IADD3 R8, P3, PT, R8, 0x1, RZ ;  /* 0x0000000108087810 */ /* 0x000fe20007f7e0ff */
[----:B------:R-:W-:-:S03]  /*0560*/  IMAD.X R17, RZ, RZ, R17, P2 ;  /* 0x000000ffff117224 */ /* 0x000fc600010e0611 */
[----:B------:R-:W-:-:S07]  /*0570*/  IADD3.X R9, PT, PT, RZ, R9, RZ, P3, !PT ;  /* 0x00000009ff097210 */ /* 0x000fce0001ffe4ff */
[----:B------:R-:W-:Y:S05]  /*0580*/  @P0 BRA `(.L_x_6) ;  /* 0xfffffffc00640947 */ /* 0x000fea000383ffff */
.L_x_3:
[----:B------:R-:W-:Y:S05]  /*0590*/  BSYNC.RECONVERGENT B0 ;  /* 0x0000000000007941 */ /* 0x000fea0003800200 */
.L_x_2:
[----:B------:R-:W0:Y:S01]  /*05a0*/  LDC R6, c[0x0][0x3a0] ;  /* 0x0000e800ff067b82 */ /* 0x000e220000000800 */
[----:B------:R-:W2:Y:S01]  /*05b0*/  LDCU UR5, c[0x0][0x3a0] ;  /* 0x00007400ff0577ac */ /* 0x000ea20008000800 */
[----:B------:R-:W-:Y:S01]  /*05c0*/  BSSY.RECONVERGENT B0, `(.L_x_7) ;  /* 0x000007d000007945 */ /* 0x000fe20003800200 */
[----:B------:R-:W3:Y:S01]  /*05d0*/  LDCU.128 UR8, c[0x0][0x390] ;  /* 0x00007200ff0877ac */ /* 0x000ee20008000c00 */
[----:B0-----:R-:W-:-:S04]  /*05e0*/  IADD3 R3, PT, PT, R3, UR4, -R6 ;  /* 0x0000000403037c10 */ /* 0x001fc8000fffe806 */
[----:B------:R-:W-:-:S13]  /*05f0*/  ISETP.GT.U32.AND P0, PT, R3, -0x4, PT ;  /* 0xfffffffc0300780c */ /* 0x000fda0003f04070 */
[----:B--23--:R-:W-:Y:S05]  /*0600*/  @P0 BRA `(.L_x_8) ;  /* 0x0000000400e00947 */ /* 0x00cfea0003800000 */
[----:B-1----:R-:W0:Y:S01]  /*0610*/  LDC.64 R4, c[0x0][0x380] ;  /* 0x0000e000ff047b82 */ /* 0x002e220000000a00 */
[----:B------:R-:W-:Y:S02]  /*0620*/  IMAD R3, R2, R6, R7 ;  /* 0x0000000602037224 */ /* 0x000fe400078e0207 */
[----:B------:R-:W-:-:S05]  /*0630*/  VIADD R18, R7, 0x1 ;  /* 0x0000000107127836 */ /* 0x000fca0000000000 */
[----:B------:R-:W1:Y:S08]  /*0640*/  LDC.64 R8, c[0x0][0x3a8] ;  /* 0x0000ea00ff087b82 */ /* 0x000e700000000a00 */
[----:B------:R-:W2:Y:S02]  /*0650*/  LDC.64 R10, c[0x0][0x388] ;  /* 0x0000e200ff0a7b82 */ /* 0x000ea40000000a00 */
.L_x_17:
[----:B------:R-:W-:-:S05]  /*0660*/  VIADD R15, R18, 0xffffffff ;  /* 0xffffffff120f7836 */ /* 0x000fca0000000000 */
[----:B------:R-:W-:-:S05]  /*0670*/  IADD3 R6, P0, PT, R15, UR8, RZ ;  /* 0x000000080f067c10 */ /* 0x000fca000ff1e0ff */
[----:B------:R-:W-:-:S05]  /*0680*/  IMAD.X R7, RZ, RZ, UR9, P0 ;  /* 0x00000009ff077e24 */ /* 0x000fca00080e06ff */
[----:B------:R-:W3:Y:S01]  /*0690*/  LDG.E.U8 R12, desc[UR6][R6.64] ;  /* 0x00000006060c7981 */ /* 0x000ee2000c1e1100 */
[C---:B------:R-:W-:Y:S01]  /*06a0*/  IADD3 R16, P1, PT, R15.reuse, UR10, RZ ;  /* 0x0000000a0f107c10 */ /* 0x040fe2000ff3e0ff */
[----:B------:R-:W-:Y:S04]  /*06b0*/  BSSY.RECONVERGENT B1, `(.L_x_9) ;  /* 0x000001a000017945 */ /* 0x000fe80003800200 */
[----:B------:R-:W-:Y:S01]  /*06c0*/  IMAD.X R17, RZ, RZ, UR11, P1 ;  /* 0x0000000bff117e24 */ /* 0x000fe200088e06ff */
[----:B---3--:R-:W-:Y:S01]  /*06d0*/  ISETP.NE.AND P0, PT, R12, RZ, PT ;  /* 0x000000ff0c00720c */ /* 0x008fe20003f05270 */
[----:B-1----:R-:W-:-:S04]  /*06e0*/  IMAD.WIDE.U32 R12, R15, 0x4, R8 ;  /* 0x000000040f0c7825 */ /* 0x002fc800078e0008 */
[----:B--2---:R-:W-:-:S08]  /*06f0*/  IMAD.WIDE.U32 R14, R15, 0x8, R10 ;  /* 0x000000080f0e7825 */ /* 0x004fd000078e000a */
[----:B------:R-:W-:Y:S05]  /*0700*/  @P0 BRA `(.L_x_10) ;  /* 0x0000000000500947 */ /* 0x000fea0003800000 */
[----:B------:R-:W2:Y:S02]  /*0710*/  LDG.E.U8 R19, desc[UR6][R16.64] ;  /* 0x0000000610137981 */ /* 0x000ea4000c1e1100 */
[----:B--2---:R-:W-:-:S13]  /*0720*/  ISETP.NE.AND P0, PT, R19, RZ, PT ;  /* 0x000000ff1300720c */ /* 0x004fda0003f05270 */
[----:B------:R-:W-:Y:S05]  /*0730*/  @P0 BRA `(.L_x_10) ;  /* 0x0000000000440947 */ /* 0x000fea0003800000 */
[----:B0-----:R-:W-:-:S06]  /*0740*/  IMAD.WIDE.U32 R20, R3, 0x2, R4 ;  /* 0x0000000203147825 */ /* 0x001fcc00078e0004 */
        /* <DEDUP_REMOVED lines=8> */
[----:B------:R-:W2:Y:S01]  /*07d0*/  LDG.E.U8 R19, desc[UR6][R6.64] ;  /* 0x0000000606137981 */ /* 0x000ea2000c1e1100 */
[----:B------:R-:W-:Y:S01]  /*07e0*/  IMAD.MOV.U32 R20, RZ, RZ, 0x1 ;  /* 0x00000001ff147424 */ /* 0x000fe200078e00ff */
[----:B--2---:R-:W-:-:S13]  /*07f0*/  ISETP.NE.AND P0, PT, R19, RZ, PT ;  /* 0x000000ff1300720c */ /* 0x004fda0003f05270 */
[----:B-----5:R-:W-:Y:S01]  /*0800*/  @!P0 VIMNMX.U32 R19, PT, PT, R0, R21, PT ;  /* 0x0000001500138248 */ /* 0x020fe20003fe0000 */
[----:B------:R1:W-:Y:S04]  /*0810*/  @!P0 STG.E.U8 desc[UR6][R6.64], R20 ;  /* 0x0000001406008986 */ /* 0x0003e8000c101106 */
[----:B------:R1:W-:Y:S04]  /*0820*/  @!P0 STG.E desc[UR6][R12.64], RZ ;  /* 0x000000ff0c008986 */ /* 0x0003e8000c101906 */
[----:B------:R1:W-:Y:S04]  /*0830*/  @!P0 STG.E desc[UR6][R14.64+0x4], R19 ;  /* 0x000004130e008986 */ /* 0x0003e8000c101906 */
[----:B------:R1:W-:Y:S02]  /*0840*/  @!P0 STG.E.U16 desc[UR6][R14.64], R2 ;  /* 0x000000020e008986 */ /* 0x0003e4000c101506 */
.L_x_10:
[----:B------:R-:W-:Y:S05]  /*0850*/  BSYNC.RECONVERGENT B1 ;  /* 0x0000000000017941 */ /* 0x000fea0003800200 */
.L_x_9:
[----:B-1----:R-:W2:Y:S01]  /*0860*/  LDG.E.U8 R19, desc[UR6][R6.64+0x1] ;  /* 0x0000010606137981 */ /* 0x002ea2000c1e1100 */
[----:B------:R-:W-:Y:S01]  /*0870*/  BSSY.RECONVERGENT B1, `(.L_x_11) ;  /* 0x0000018000017945 */ /* 0x000fe20003800200 */
[----:B--2---:R-:W-:-:S13]  /*0880*/  ISETP.NE.AND P0, PT, R19, RZ, PT ;  /* 0x000000ff1300720c */ /* 0x004fda0003f05270 */
[----:B------:R-:W-:Y:S05]  /*0890*/  @P0 BRA `(.L_x_12) ;  /* 0x0000000000540947 */ /* 0x000fea0003800000 */
[----:B------:R-:W2:Y:S02]  /*08a0*/  LDG.E.U8 R19, desc[UR6][R16.64+0x1] ;  /* 0x0000010610137981 */ /* 0x000ea4000c1e1100 */
[----:B--2---:R-:W-:-:S13]  /*08b0*/  ISETP.NE.AND P0, PT, R19, RZ, PT ;  /* 0x000000ff1300720c */ /* 0x004fda0003f05270 */
[----:B------:R-:W-:Y:S05]  /*08c0*/  @P0 BRA `(.L_x_12) ;  /* 0x0000000000480947 */ /* 0x000fea0003800000 */
[----:B------:R-:W-:-:S05]  /*08d0*/  IADD3 R21, PT, PT, R3, 0x1, RZ ;  /* 0x0000000103157810 */ /* 0x000fca0007ffe0ff */
[----:B0-----:R-:W-:-:S06]  /*08e0*/  IMAD.WIDE.U32 R20, R21, 0x2, R4 ;  /* 0x0000000215147825 */ /* 0x001fcc00078e0004 */
[----:B------:R-:W2:Y:S02]  /*08f0*/  LDG.E.U16 R21, desc[UR6][R20.64] ;  /* 0x0000000614157981 */ /* 0x000ea4000c1e1500 */
[----:B--2---:R-:W-:-:S13]  /*0900*/  ISETP.NE.AND P0, PT, R21, RZ, PT ;  /* 0x000000ff1500720c */ /* 0x004fda0003f05270 */
[----:B------:R-:W-:Y:S05]  /*0910*/  @!P0 BRA `(.L_x_12) ;  /* 0x0000000000348947 */ /* 0x000fea0003800000 */
[----:B------:R-:W-:Y:S02]  /*0920*/  IMAD.MOV.U32 R23, RZ, RZ, 0x1 ;  /* 0x00000001ff177424 */ /* 0x000fe400078e00ff */
[----:B------:R-:W-:-:S05]  /*0930*/  IMAD.MOV.U32 R22, RZ, RZ, RZ ;  /* 0x000000ffff167224 */ /* 0x000fca00078e00ff */
[----:B------:R-:W2:Y:S02]  /*0940*/  ATOMG.E.CAS.STRONG.GPU PT, R19, [R12+0x4], R22, R23 ;  /* 0x000004160c1373a9 */ /* 0x000ea400001ee117 */
        /* <DEDUP_REMOVED lines=10> */
.L_x_12:
[----:B------:R-:W-:Y:S05]  /*09f0*/  BSYNC.RECONVERGENT B1 ;  /* 0x0000000000017941 */ /* 0x000fea0003800200 */
.L_x_11:
[----:B-1----:R-:W2:Y:S01]  /*0a00*/  LDG.E.U8 R19, desc[UR6][R6.64+0x2] ;  /* 0x0000020606137981 */ /* 0x002ea2000c1e1100 */
[----:B------:R-:W-:Y:S01]  /*0a10*/  BSSY.RECONVERGENT B1, `(.L_x_13) ;  /* 0x0000018000017945 */ /* 0x000fe20003800200 */
[----:B--2---:R-:W-:-:S13]  /*0a20*/  ISETP.NE.AND P0, PT, R19, RZ, PT ;  /* 0x000000ff1300720c */ /* 0x004fda0003f05270 */
[----:B------:R-:W-:Y:S05]  /*0a30*/  @P0 BRA `(.L_x_14) ;  /* 0x0000000000540947 */ /* 0x000fea0003800000 */
[----:B------:R-:W2:Y:S02]  /*0a40*/  LDG.E.U8 R19, desc[UR6][R16.64+0x2] ;  /* 0x0000020610137981 */ /* 0x000ea4000c1e1100 */
[----:B--2---:R-:W-:-:S13]  /*0a50*/  ISETP.NE.AND P0, PT, R19, RZ, PT ;  /* 0x000000ff1300720c */ /* 0x004fda0003f05270 */
[----:B------:R-:W-:Y:S05]  /*0a60*/  @P0 BRA `(.L_x_14) ;  /* 0x0000000000480947 */ /* 0x000fea0003800000 */
[----:B------:R-:W-:-:S04]  /*0a70*/  VIADD R21, R3, 0x2 ;  /* 0x0000000203157836 */ /* 0x000fc80000000000 */
        /* <DEDUP_REMOVED lines=17> */
.L_x_14:
[----:B------:R-:W-:Y:S05]  /*0b90*/  BSYNC.RECONVERGENT B1 ;  /* 0x0000000000017941 */ /* 0x000fea0003800200 */
.L_x_13:
        /* <DEDUP_REMOVED lines=12> */
[----:B------:R-:W-:Y:S02]  /*0c60*/  HFMA2 R20, -RZ, RZ, 0, 0 ;  /* 0x00000000ff147431 */ /* 0x000fe400000001ff */
[----:B------:R-:W-:-:S05]  /*0c70*/  IMAD.MOV.U32 R21, RZ, RZ, 0x1 ;  /* 0x00000001ff157424 */ /* 0x000fca00078e00ff */
[----:B------:R-:W2:Y:S02]  /*0c80*/  ATOMG.E.CAS.STRONG.GPU PT, R16, [R12+0xc], R20, R21 ;  /* 0x00000c140c1073a9 */ /* 0x000ea400001ee115 */
        /* <DEDUP_REMOVED lines=10> */
.L_x_16:
[----:B------:R-:W-:Y:S05]  /*0d30*/  BSYNC.RECONVERGENT B1 ;  /* 0x0000000000017941 */ /* 0x000fea0003800200 */
.L_x_15:
[C---:B-1----:R-:W-:Y:S02]  /*0d40*/  VIADD R6, R18.reuse, 0x3 ;  /* 0x0000000312067836 */ /* 0x042fe40000000000 */
[----:B------:R-:W-:Y:S02]  /*0d50*/  VIADD R18, R18, 0x4 ;  /* 0x0000000412127836 */ /* 0x000fe40000000000 */
[----:B------:R-:W-:Y:S01]  /*0d60*/  VIADD R3, R3, 0x4 ;  /* 0x0000000403037836 */ /* 0x000fe20000000000 */
[----:B------:R-:W-:-:S13]  /*0d70*/  ISETP.GE.U32.AND P0, PT, R6, UR5, PT ;  /* 0x0000000506007c0c */ /* 0x000fda000bf06070 */
[----:B------:R-:W-:Y:S05]  /*0d80*/  @!P0 BRA `(.L_x_17) ;  /* 0xfffffff800348947 */ /* 0x000fea000383ffff */
.L_x_8:
[----:B------:R-:W-:Y:S05]  /*0d90*/  BSYNC.RECONVERGENT B0 ;  /* 0x0000000000007941 */ /* 0x000fea0003800200 */
.L_x_7:
[----:B------:R-:W-:-:S13]  /*0da0*/  ISETP.NE.AND P0, PT, R2, RZ, PT ;  /* 0x000000ff0200720c */ /* 0x000fda0003f05270 */
[----:B------:R-:W-:Y:S05]  /*0db0*/  @!P0 EXIT ;  /* 0x000000000000894d */ /* 0x000fea0003800000 */
[C---:B------:R-:W-:Y:S01]  /*0dc0*/  ISETP.GE.U32.AND P0, PT, R2.reuse, 0x4, PT ;  /* 0x000000040200780c */ /* 0x040fe20003f06070 */
[----:B------:R-:W2:Y:S01]  /*0dd0*/  LDCU UR4, c[0x0][0x3a0] ;  /* 0x00007400ff0477ac */ /* 0x000ea20008000800 */
[----:B------:R-:W-:Y:S01]  /*0de0*/  BSSY.RECONVERGENT B0, `(.L_x_18) ;  /* 0x000007e000007945 */ /* 0x000fe20003800200 */
[----:B------:R-:W-:Y:S01]  /*0df0*/  LOP3.LUT R18, R2, 0x3, RZ, 0xc0, !PT ;  /* 0x0000000302127812 */ /* 0x000fe200078ec0ff */
[----:B------:R-:W-:Y:S01]  /*0e00*/  IMAD.MOV.U32 R3, RZ, RZ, RZ ;  /* 0x000000ffff037224 */ /* 0x000fe200078e00ff */
[----:B------:R-:W3:Y:S08]  /*0e10*/  LDCU.128 UR8, c[0x0][0x390] ;  /* 0x00007200ff0877ac */ /* 0x000ef00008000c00 */
[----:B------:R-:W-:Y:S05]  /*0e20*/  @!P0 BRA `(.L_x_19) ;  /* 0x0000000400e48947 */ /* 0x000fea0003800000 */
[----:B01----:R-:W0:Y:S01]  /*0e30*/  LDC.64 R4, c[0x0][0x380] ;  /* 0x0000e000ff047b82 */ /* 0x003e220000000a00 */
[----:B------:R-:W-:Y:S01]  /*0e40*/  LOP3.LUT R3, R2, 0xfffffffc, RZ, 0xc0, !PT ;  /* 0xfffffffc02037812 */ /* 0x000fe200078ec0ff */
[----:B------:R-:W-:-:S06]  /*0e50*/  IMAD.MOV.U32 R19, RZ, RZ, RZ ;  /* 0x000000ffff137224 */ /* 0x000fcc00078e00ff */
[----:B------:R-:W1:Y:S08]  /*0e60*/  LDC.64 R6, c[0x0][0x3a8] ;  /* 0x0000ea00ff067b82 */ /* 0x000e700000000a00 */
[----:B------:R-:W4:Y:S02]  /*0e70*/  LDC.64 R8, c[0x0][0x388] ;  /* 0x0000e200ff087b82 */ /* 0x000f240000000a00 */
.L_x_28:
[----:B-1-3--:R-:W-:-:S05]  /*0e80*/  IADD3 R10, P0, PT, R19, UR8, RZ ;  /* 0x00000008130a7c10 */ /* 0x00afca000ff1e0ff */
[----:B------:R-:W-:-:S05]  /*0e90*/  IMAD.X R11, RZ, RZ, UR9, P0 ;  /* 0x00000009ff0b7e24 */ /* 0x000fca00080e06ff */
[----:B------:R-:W3:Y:S01]  /*0ea0*/  LDG.E.U8 R13, desc[UR6][R10.64] ;  /* 0x000000060a0d7981 */ /* 0x000ee2000c1e1100 */
[C---:B------:R-:W-:Y:S01]  /*0eb0*/  IADD3 R12, P1, PT, R19.reuse, UR10, RZ ;  /* 0x0000000a130c7c10 */ /* 0x040fe2000ff3e0ff */
[----:B------:R-:W-:Y:S01]  /*0ec0*/  BSSY.RECONVERGENT B1, `(.L_x_20) ;  /* 0x000001b000017945 */ /* 0x000fe20003800200 */
[----:B-1----:R-:W-:-:S04]  /*0ed0*/  IMAD.WIDE.U32 R14, R19, 0x4, R6 ;  /* 0x00000004130e7825 */ /* 0x002fc800078e0006 */
[----:B----4-:R-:W-:Y:S01]  /*0ee0*/  IMAD.WIDE.U32 R16, R19, 0x8, R8 ;  /* 0x0000000813107825 */ /* 0x010fe200078e0008 */
[----:B---3--:R-:W-:-:S03]  /*0ef0*/  ISETP.NE.AND P0, PT, R13, RZ, PT ;  /* 0x000000ff0d00720c */ /* 0x008fc60003f05270 */
[----:B------:R-:W-:-:S10]  /*0f00*/  IMAD.X R13, RZ, RZ, UR11, P1 ;  /* 0x0000000bff0d7e24 */ /* 0x000fd400088e06ff */
[----:B------:R-:W-:Y:S05]  /*0f10*/  @P0 BRA `(.L_x_21) ;  /* 0x0000000000540947 */ /* 0x000fea0003800000 */
[----:B------:R-:W3:Y:S02]  /*0f20*/  LDG.E.U8 R20, desc[UR6][R12.64] ;  /* 0x000000060c147981 */ /* 0x000ee4000c1e1100 */
[----:B---3--:R-:W-:-:S13]  /*0f30*/  ISETP.NE.AND P0, PT, R20, RZ, PT ;  /* 0x000000ff1400720c */ /* 0x008fda0003f05270 */
[----:B------:R-:W-:Y:S05]  /*0f40*/  @P0 BRA `(.L_x_21) ;  /* 0x0000000000480947 */ /* 0x000fea0003800000 */
[----:B--2---:R-:W-:-:S04]  /*0f50*/  IMAD R21, R2, UR4, R19 ;  /* 0x0000000402157c24 */ /* 0x004fc8000f8e0213 */
[----:B0-----:R-:W-:-:S06]  /*0f60*/  IMAD.WIDE.U32 R20, R21, 0x2, R4 ;  /* 0x0000000215147825 */ /* 0x001fcc00078e0004 */
[----:B------:R-:W2:Y:S02]  /*0f70*/  LDG.E.U16 R21, desc[UR6][R20.64] ;  /* 0x0000000614157981 */ /* 0x000ea4000c1e1500 */
[----:B--2---:R-:W-:-:S13]  /*0f80*/  ISETP.NE.AND P0, PT, R21, RZ, PT ;  /* 0x000000ff1500720c */ /* 0x004fda0003f05270 */
[----:B------:R-:W-:Y:S05]  /*0f90*/  @!P0 BRA `(.L_x_21) ;  /* 0x0000000000348947 */ /* 0x000fea0003800000 */
[----:B------:R-:W-:Y:S01]  /*0fa0*/  MOV R23, 0x1 ;  /* 0x0000000100177802 */ /* 0x000fe20000000f00 */
        /* <DEDUP_REMOVED lines=12> */
.L_x_21:
[----:B--2---:R-:W-:Y:S05]  /*1070*/  BSYNC.RECONVERGENT B1 ;  /* 0x0000000000017941 */ /* 0x004fea0003800200 */
.L_x_20:
[----:B-1----:R-:W2:Y:S01]  /*1080*/  LDG.E.U8 R20, desc[UR6][R10.64+0x1] ;  /* 0x000001060a147981 */ /* 0x002ea2000c1e1100 */
[----:B------:R-:W-:Y:S01]  /*1090*/  BSSY.RECONVERGENT B1, `(.L_x_22) ;  /* 0x0000019000017945 */ /* 0x000fe20003800200 */
[----:B--2---:R-:W-:-:S13]  /*10a0*/  ISETP.NE.AND P0, PT, R20, RZ, PT ;  /* 0x000000ff1400720c */ /* 0x004fda0003f05270 */
[----:B------:R-:W-:Y:S05]  /*10b0*/  @P0 BRA `(.L_x_23) ;  /* 0x0000000000580947 */ /* 0x000fea0003800000 */
[----:B------:R-:W2:Y:S02]  /*10c0*/  LDG.E.U8 R20, desc[UR6][R12.64+0x1] ;  /* 0x000001060c147981 */ /* 0x000ea4000c1e1100 */
[----:B--2---:R-:W-:-:S13]  /*10d0*/  ISETP.NE.AND P0, PT, R20, RZ, PT ;  /* 0x000000ff1400720c */ /* 0x004fda0003f05270 */
[----:B------:R-:W-:Y:S05]  /*10e0*/  @P0 BRA `(.L_x_23) ;  /* 0x00000000004c0947 */ /* 0x000fea0003800000 */
[----:B------:R-:W-:-:S04]  /*10f0*/  IMAD R21, R2, UR4, R19 ;  /* 0x0000000402157c24 */ /* 0x000fc8000f8e0213 */
        /* <DEDUP_REMOVED lines=18> */
.L_x_23:
[----:B------:R-:W-:Y:S05]  /*1220*/  BSYNC.RECONVERGENT B1 ;  /* 0x0000000000017941 */ /* 0x000fea0003800200 */
.L_x_22:
        /* <DEDUP_REMOVED lines=26> */
.L_x_25:
[----:B------:R-:W-:Y:S05]  /*13d0*/  BSYNC.RECONVERGENT B1 ;  /* 0x0000000000017941 */ /* 0x000fea0003800200 */
.L_x_24:
        /* <DEDUP_REMOVED lines=26> */
.L_x_27:
[----:B------:R-:W-:Y:S05]  /*1580*/  BSYNC.RECONVERGENT B1 ;  /* 0x0000000000017941 */ /* 0x000fea0003800200 */
.L_x_26:
[----:B------:R-:W-:-:S05]  /*1590*/  VIADD R19, R19, 0x4 ;  /* 0x0000000413137836 */ /* 0x000fca0000000000 */
[----:B------:R-:W-:-:S13]  /*15a0*/  ISETP.NE.AND P0, PT, R19, R3, PT ;  /* 0x000000031300720c */ /* 0x000fda0003f05270 */
[----:B------:R-:W-:Y:S05]  /*15b0*/  @P0 BRA `(.L_x_28) ;  /* 0xfffffff800300947 */ /* 0x000fea000383ffff */
.L_x_19:
[----:B--23--:R-:W-:Y:S05]  /*15c0*/  BSYNC.RECONVERGENT B0 ;  /* 0x0000000000007941 */ /* 0x00cfea0003800200 */
.L_x_18:
[----:B------:R-:W-:-:S13]  /*15d0*/  ISETP.NE.AND P0, PT, R18, RZ, PT ;  /* 0x000000ff1200720c */ /* 0x000fda0003f05270 */
[----:B------:R-:W-:Y:S05]  /*15e0*/  @!P0 EXIT ;  /* 0x000000000000894d */ /* 0x000fea0003800000 */
[----:B------:R-:W2:Y:S01]  /*15f0*/  LDC.64 R8, c[0x0][0x388] ;  /* 0x0000e200ff087b82 */ /* 0x000ea20000000a00 */
[----:B------:R-:W3:Y:S01]  /*1600*/  LDCU.128 UR8, c[0x0][0x390] ;  /* 0x00007200ff0877ac */ /* 0x000ee20008000c00 */
[----:B------:R-:W-:Y:S01]  /*1610*/  IMAD.MOV R18, RZ, RZ, -R18 ;  /* 0x000000ffff127224 */ /* 0x000fe200078e0a12 */
[----:B------:R-:W4:Y:S05]  /*1620*/  LDCU UR4, c[0x0][0x3a0] ;  /* 0x00007400ff0477ac */ /* 0x000f2a0008000800 */
[----:B------:R-:W4:Y:S08]  /*1630*/  LDC.64 R6, c[0x0][0x3a8] ;  /* 0x0000ea00ff067b82 */ /* 0x000f300000000a00 */
[----:B01----:R-:W0:Y:S01]  /*1640*/  LDC.64 R4, c[0x0][0x380] ;  /* 0x0000e000ff047b82 */ /* 0x003e220000000a00 */
[----:B---3--:R-:W-:-:S02]  /*1650*/  IADD3 R12, P1, PT, R3, UR10, RZ ;  /* 0x0000000a030c7c10 */ /* 0x008fc4000ff3e0ff */
[C---:B------:R-:W-:Y:S01]  /*1660*/  IADD3 R10, P2, PT, R3.reuse, UR8, RZ ;  /* 0x00000008030a7c10 */ /* 0x040fe2000ff5e0ff */
[----:B--2---:R-:W-:-:S04]  /*1670*/  IMAD.WIDE.U32 R8, R3, 0x8, R8 ;  /* 0x0000000803087825 */ /* 0x004fc800078e0008 */
[----:B------:R-:W-:Y:S01]  /*1680*/  IMAD.X R13, RZ, RZ, UR11, P1 ;  /* 0x0000000bff0d7e24 */ /* 0x000fe200088e06ff */
[----:B------:R-:W-:Y:S01]  /*1690*/  IADD3 R14, P0, PT, R8, 0x4, RZ ;  /* 0x00000004080e7810 */ /* 0x000fe20007f1e0ff */
[----:B------:R-:W-:Y:S02]  /*16a0*/  IMAD.X R11, RZ, RZ, UR9, P2 ;  /* 0x00000009ff0b7e24 */ /* 0x000fe400090e06ff */
[----:B----4-:R-:W-:Y:S01]  /*16b0*/  IMAD.WIDE.U32 R6, R3, 0x4, R6 ;  /* 0x0000000403067825 */ /* 0x010fe200078e0006 */
[----:B------:R-:W-:-:S03]  /*16c0*/  IADD3.X R15, PT, PT, RZ, R9, RZ, P0, !PT ;  /* 0x00000009ff0f7210 */ /* 0x000fc600007fe4ff */
[----:B------:R-:W-:Y:S02]  /*16d0*/  IMAD.MOV.U32 R8, RZ, RZ, R6 ;  /* 0x000000ffff087224 */ /* 0x000fe400078e0006 */
[----:B------:R-:W-:Y:S02]  /*16e0*/  IMAD.MOV.U32 R9, RZ, RZ, R7 ;  /* 0x000000ffff097224 */ /* 0x000fe400078e0007 */
[----:B0-----:R-:W-:-:S07]  /*16f0*/  IMAD R3, R2, UR4, R3 ;  /* 0x0000000402037c24 */ /* 0x001fce000f8e0203 */
.L_x_31:
[----:B------:R-:W-:Y:S02]  /*1700*/  IMAD.MOV.U32 R6, RZ, RZ, R10 ;  /* 0x000000ffff067224 */ /* 0x000fe400078e000a */
[----:B------:R-:W-:-:S05]  /*1710*/  IMAD.MOV.U32 R7, RZ, RZ, R11 ;  /* 0x000000ffff077224 */ /* 0x000fca00078e000b */
[----:B------:R-:W2:Y:S01]  /*1720*/  LDG.E.U8 R10, desc[UR6][R6.64] ;  /* 0x00000006060a7981 */ /* 0x000ea2000c1e1100 */
[----:B------:R-:W-:Y:S01]  /*1730*/  BSSY.RECONVERGENT B0, `(.L_x_29) ;  /* 0x0000019000007945 */ /* 0x000fe20003800200 */
[----:B------:R-:W-:Y:S01]  /*1740*/  IMAD.MOV.U32 R11, RZ, RZ, R15 ;  /* 0x000000ffff0b7224 */ /* 0x000fe200078e000f */
[----:B--2---:R-:W-:Y:S01]  /*1750*/  ISETP.NE.AND P0, PT, R10, RZ, PT ;  /* 0x000000ff0a00720c */ /* 0x004fe20003f05270 */
[----:B------:R-:W-:-:S12]  /*1760*/  IMAD.MOV.U32 R10, RZ, RZ, R14 ;  /* 0x000000ffff0a7224 */ /* 0x000fd800078e000e */
[----:B------:R-:W-:Y:S05]  /*1770*/  @P0 BRA `(.L_x_30) ;  /* 0x0000000000500947 */ /* 0x000fea0003800000 */
[----:B------:R-:W2:Y:S02]  /*1780*/  LDG.E.U8 R14, desc[UR6][R12.64] ;  /* 0x000000060c0e7981 */ /* 0x000ea4000c1e1100 */
[----:B--2---:R-:W-:-:S13]  /*1790*/  ISETP.NE.AND P0, PT, R14, RZ, PT ;  /* 0x000000ff0e00720c */ /* 0x004fda0003f05270 */
[----:B------:R-:W-:Y:S05]  /*17a0*/  @P0 BRA `(.L_x_30) ;  /* 0x0000000000440947 */ /* 0x000fea0003800000 */
[----:B------:R-:W-:-:S06]  /*17b0*/  IMAD.WIDE.U32 R14, R3, 0x2, R4 ;  /* 0x00000002030e7825 */ /* 0x000fcc00078e0004 */
[----:B------:R-:W2:Y:S02]  /*17c0*/  LDG.E.U16 R15, desc[UR6][R14.64] ;  /* 0x000000060e0f7981 */ /* 0x000ea4000c1e1500 */
[----:B--2---:R-:W-:-:S13]  /*17d0*/  ISETP.NE.AND P0, PT, R15, RZ, PT ;  /* 0x000000ff0f00720c */ /* 0x004fda0003f05270 */
[----:B------:R-:W-:Y:S05]  /*17e0*/  @!P0 BRA `(.L_x_30) ;  /* 0x0000000000348947 */ /* 0x000fea0003800000 */
[----:B------:R-:W-:Y:S01]  /*17f0*/  IMAD.MOV.U32 R17, RZ, RZ, 0x1 ;  /* 0x00000001ff117424 */ /* 0x000fe200078e00ff */
[----:B------:R-:W-:-:S05]  /*1800*/  MOV R16, RZ ;  /* 0x000000ff00107202 */ /* 0x000fca0000000f00 */
        /* <DEDUP_REMOVED lines=11> */
.L_x_30:
[----:B------:R-:W-:Y:S05]  /*18c0*/  BSYNC.RECONVERGENT B0 ;  /* 0x0000000000007941 */ /* 0x000fea0003800200 */
.L_x_29:
[----:B------:R-:W-:Y:S01]  /*18d0*/  VIADD R18, R18, 0x1 ;  /* 0x0000000112127836 */ /* 0x000fe20000000000 */
[----:B0-----:R-:W-:Y:S01]  /*18e0*/  IADD3 R14, P2, PT, R10, 0x8, RZ ;  /* 0x000000080a0e7810 */ /* 0x001fe20007f5e0ff */
[----:B------:R-:W-:Y:S01]  /*18f0*/  VIADD R3, R3, 0x1 ;  /* 0x0000000103037836 */ /* 0x000fe20000000000 */
[----:B------:R-:W-:Y:S02]  /*1900*/  IADD3 R12, P3, PT, R12, 0x1, RZ ;  /* 0x000000010c0c7810 */ /* 0x000fe40007f7e0ff */
[----:B------:R-:W-:Y:S01]  /*1910*/  ISETP.NE.AND P0, PT, R18, RZ, PT ;  /* 0x000000ff1200720c */ /* 0x000fe20003f05270 */
[----:B------:R-:W-:Y:S01]  /*1920*/  IMAD.X R15, RZ, RZ, R11, P2 ;  /* 0x000000ffff0f7224 */ /* 0x000fe200010e060b */
[----:B------:R-:W-:Y:S01]  /*1930*/  IADD3 R8, P1, PT, R8, 0x4, RZ ;  /* 0x0000000408087810 */ /* 0x000fe20007f3e0ff */
[----:B------:R-:W-:Y:S01]  /*1940*/  IMAD.X R13, RZ, RZ, R13, P3 ;  /* 0x000000ffff0d7224 */ /* 0x000fe200018e060d */
[----:B------:R-:W-:-:S03]  /*1950*/  IADD3 R10, P4, PT, R6, 0x1, RZ ;  /* 0x00000001060a7810 */ /* 0x000fc60007f9e0ff */
[----:B------:R-:W-:Y:S02]  /*1960*/  IMAD.X R9, RZ, RZ, R9, P1 ;  /* 0x000000ffff097224 */ /* 0x000fe400008e0609 */
[----:B------:R-:W-:-:S04]  /*1970*/  IMAD.X R11, RZ, RZ, R7, P4 ;  /* 0x000000ffff0b7224 */ /* 0x000fc800020e0607 */
[----:B------:R-:W-:Y:S05]  /*1980*/  @P0 BRA `(.L_x_31) ;  /* 0xfffffffc005c0947 */ /* 0x000fea000383ffff */
[----:B------:R-:W-:Y:S05]  /*1990*/  EXIT ;  /* 0x000000000000794d */ /* 0x000fea0003800000 */
.L_x_32:
        /* <DEDUP_REMOVED lines=14> */
.L_x_35:


//--------------------- .nv.shared.reserved.0     --------------------------
	.section	.nv.shared.reserved.0,"aw",@nobits
	.weak		__nv_reservedSMEM_offset_0_alias
	.size		__nv_reservedSMEM_offset_0_alias, 0, 64
	.other		__nv_reservedSMEM_offset_0_alias,@"STO_CUDA_RESERVED_SHARED STV_DEFAULT"
__nv_reservedSMEM_offset_0_alias:
	.zero		0
	.zero		64


//--------------------- .nv.constant0._Z12augment_pathP10_Node_infoPbjPtj --------------------------
	.section	.nv.constant0._Z12augment_pathP10_Node_infoPbjPtj,"a",@progbits
	.sectionflags	@""
	.align	4
.nv.constant0._Z12augment_pathP10_Node_infoPbjPtj:
	.zero		932


//--------------------- .nv.constant0._Z5resetP10_Node_infoPbS1_iiPj --------------------------
	.section	.nv.constant0._Z5resetP10_Node_infoPbS1_iiPj,"a",@progbits
	.sectionflags	@""
	.align	4
.nv.constant0._Z5resetP10_Node_infoPbS1_iiPj:
	.zero		936


//--------------------- .nv.constant0._Z20find_augmenting_pathPtP10_Node_infoPbS2_jjPj --------------------------
	.section	.nv.constant0._Z20find_augmenting_pathPtP10_Node_infoPbS2_jjPj,"a",@progbits
	.sectionflags	@""
	.align	4
.nv.constant0._Z20find_augmenting_pathPtP10_Node_infoPbS2_jjPj:
	.zero		944


//--------------------- SYMBOLS --------------------------

	.type		.nv.reservedSmem.offset0,@object
	.size		.nv.reservedSmem.offset0,0x4
